	.headerflags	@"EF_CUDA_TEXMODE_UNIFIED EF_CUDA_64BIT_ADDRESS EF_CUDA_ACCELERATORS EF_CUDA_SM90 EF_CUDA_VIRTUAL_SM(EF_CUDA_SM90)"
	.elftype	@"ET_EXEC"


//--------------------- .nv.info                  --------------------------
	.section	.nv.info,"",@"SHT_CUDA_INFO"
	.align	4


	//----- nvinfo : EIATTR_REGCOUNT
	.align		4
        /*0000*/ 	.byte	0x04, 0x2f
        /*0002*/ 	.short	(.L_3 - .L_2)
	.align		4
.L_2:
        /*0004*/ 	.word	index@(triton_poi_fused_add_cat_clone_relu_threshold_backward_24)
        /*0008*/ 	.word	0x0000007f


	//----- nvinfo : EIATTR_MIN_STACK_SIZE
	.align		4
.L_3:
        /*000c*/ 	.byte	0x04, 0x12
        /*000e*/ 	.short	(.L_5 - .L_4)
	.align		4
.L_4:
        /*0010*/ 	.word	index@(triton_poi_fused_add_cat_clone_relu_threshold_backward_24)
        /*0014*/ 	.word	0x00000000


	//----- nvinfo : EIATTR_FRAME_SIZE
	.align		4
.L_5:
        /*0018*/ 	.byte	0x04, 0x11
        /*001a*/ 	.short	(.L_7 - .L_6)
	.align		4
.L_6:
        /*001c*/ 	.word	index@(triton_poi_fused_add_cat_clone_relu_threshold_backward_24)
        /*0020*/ 	.word	0x00000000


	//----- nvinfo : EIATTR_MIN_STACK_SIZE
	.align		4
.L_7:
        /*0024*/ 	.byte	0x04, 0x12
        /*0026*/ 	.short	(.L_9 - .L_8)
	.align		4
.L_8:
        /*0028*/ 	.word	index@(triton_poi_fused_add_cat_clone_relu_threshold_backward_24)
        /*002c*/ 	.word	0x00000000
.L_9:


//--------------------- .nv.info.triton_poi_fused_add_cat_clone_relu_threshold_backward_24 --------------------------
	.section	.nv.info.triton_poi_fused_add_cat_clone_relu_threshold_backward_24,"",@"SHT_CUDA_INFO"
	.sectionflags	@""
	.align	4


	//----- nvinfo : EIATTR_CUDA_API_VERSION
	.align		4
        /*0000*/ 	.byte	0x04, 0x37
        /*0002*/ 	.short	(.L_11 - .L_10)
.L_10:
        /*0004*/ 	.word	0x0000007c


	//----- nvinfo : EIATTR_KPARAM_INFO
	.align		4
.L_11:
        /*0008*/ 	.byte	0x04, 0x17
        /*000a*/ 	.short	(.L_13 - .L_12)
.L_12:
        /*000c*/ 	.word	0x00000000
        /*0010*/ 	.short	0x000e
        /*0012*/ 	.short	0x006c
        /*0014*/ 	.byte	0x00, 0xf0, 0x11, 0x00


	//----- nvinfo : EIATTR_KPARAM_INFO
	.align		4
.L_13:
        /*0018*/ 	.byte	0x04, 0x17
        /*001a*/ 	.short	(.L_15 - .L_14)
.L_14:
        /*001c*/ 	.word	0x00000000
        /*0020*/ 	.short	0x000d
        /*0022*/ 	.short	0x0068
        /*0024*/ 	.byte	0x00, 0xf0, 0x11, 0x00


	//----- nvinfo : EIATTR_KPARAM_INFO
	.align		4
.L_15:
        /*0028*/ 	.byte	0x04, 0x17
        /*002a*/ 	.short	(.L_17 - .L_16)
.L_16:
        /*002c*/ 	.word	0x00000000
        /*0030*/ 	.short	0x000c
        /*0032*/ 	.short	0x0060
        /*0034*/ 	.byte	0x00, 0xf4, 0x21, 0x00


	//----- nvinfo : EIATTR_KPARAM_INFO
	.align		4
.L_17:
        /*0038*/ 	.byte	0x04, 0x17
        /*003a*/ 	.short	(.L_19 - .L_18)
.L_18:
        /*003c*/ 	.word	0x00000000
        /*0040*/ 	.short	0x000b
        /*0042*/ 	.short	0x0058
        /*0044*/ 	.byte	0x00, 0xf4, 0x21, 0x00


	//----- nvinfo : EIATTR_KPARAM_INFO
	.align		4
.L_19:
        /*0048*/ 	.byte	0x04, 0x17
        /*004a*/ 	.short	(.L_21 - .L_20)
.L_20:
        /*004c*/ 	.word	0x00000000
        /*0050*/ 	.short	0x000a
        /*0052*/ 	.short	0x0050
        /*0054*/ 	.byte	0x00, 0xf4, 0x21, 0x00


	//----- nvinfo : EIATTR_KPARAM_INFO
	.align		4
.L_21:
        /*0058*/ 	.byte	0x04, 0x17
        /*005a*/ 	.short	(.L_23 - .L_22)
.L_22:
        /*005c*/ 	.word	0x00000000
        /*0060*/ 	.short	0x0009
        /*0062*/ 	.short	0x0048
        /*0064*/ 	.byte	0x00, 0xf4, 0x21, 0x00


	//----- nvinfo : EIATTR_KPARAM_INFO
	.align		4
.L_23:
        /*0068*/ 	.byte	0x04, 0x17
        /*006a*/ 	.short	(.L_25 - .L_24)
.L_24:
        /*006c*/ 	.word	0x00000000
        /*0070*/ 	.short	0x0008
        /*0072*/ 	.short	0x0040
        /*0074*/ 	.byte	0x00, 0xf4, 0x21, 0x00


	//----- nvinfo : EIATTR_KPARAM_INFO
	.align		4
.L_25:
        /*0078*/ 	.byte	0x04, 0x17
        /*007a*/ 	.short	(.L_27 - .L_26)
.L_26:
        /*007c*/ 	.word	0x00000000
        /*0080*/ 	.short	0x0007
        /*0082*/ 	.short	0x0038
        /*0084*/ 	.byte	0x00, 0xf4, 0x21, 0x00


	//----- nvinfo : EIATTR_KPARAM_INFO
	.align		4
.L_27:
        /*0088*/ 	.byte	0x04, 0x17
        /*008a*/ 	.short	(.L_29 - .L_28)
.L_28:
        /*008c*/ 	.word	0x00000000
        /*0090*/ 	.short	0x0006
        /*0092*/ 	.short	0x0030
        /*0094*/ 	.byte	0x00, 0xf4, 0x21, 0x00


	//----- nvinfo : EIATTR_KPARAM_INFO
	.align		4
.L_29:
        /*0098*/ 	.byte	0x04, 0x17
        /*009a*/ 	.short	(.L_31 - .L_30)
.L_30:
        /*009c*/ 	.word	0x00000000
        /*00a0*/ 	.short	0x0005
        /*00a2*/ 	.short	0x0028
        /*00a4*/ 	.byte	0x00, 0xf4, 0x21, 0x00


	//----- nvinfo : EIATTR_KPARAM_INFO
	.align		4
.L_31:
        /*00a8*/ 	.byte	0x04, 0x17
        /*00aa*/ 	.short	(.L_33 - .L_32)
.L_32:
        /*00ac*/ 	.word	0x00000000
        /*00b0*/ 	.short	0x0004
        /*00b2*/ 	.short	0x0020
        /*00b4*/ 	.byte	0x00, 0xf4, 0x21, 0x00


	//----- nvinfo : EIATTR_KPARAM_INFO
	.align		4
.L_33:
        /*00b8*/ 	.byte	0x04, 0x17
        /*00ba*/ 	.short	(.L_35 - .L_34)
.L_34:
        /*00bc*/ 	.word	0x00000000
        /*00c0*/ 	.short	0x0003
        /*00c2*/ 	.short	0x0018
        /*00c4*/ 	.byte	0x00, 0xf4, 0x21, 0x00


	//----- nvinfo : EIATTR_KPARAM_INFO
	.align		4
.L_35:
        /*00c8*/ 	.byte	0x04, 0x17
        /*00ca*/ 	.short	(.L_37 - .L_36)
.L_36:
        /*00cc*/ 	.word	0x00000000
        /*00d0*/ 	.short	0x0002
        /*00d2*/ 	.short	0x0010
        /*00d4*/ 	.byte	0x00, 0xf4, 0x21, 0x00


	//----- nvinfo : EIATTR_KPARAM_INFO
	.align		4
.L_37:
        /*00d8*/ 	.byte	0x04, 0x17
        /*00da*/ 	.short	(.L_39 - .L_38)
.L_38:
        /*00dc*/ 	.word	0x00000000
        /*00e0*/ 	.short	0x0001
        /*00e2*/ 	.short	0x0008
        /*00e4*/ 	.byte	0x00, 0xf4, 0x21, 0x00


	//----- nvinfo : EIATTR_KPARAM_INFO
	.align		4
.L_39:
        /*00e8*/ 	.byte	0x04, 0x17
        /*00ea*/ 	.short	(.L_41 - .L_40)
.L_40:
        /*00ec*/ 	.word	0x00000000
        /*00f0*/ 	.short	0x0000
        /*00f2*/ 	.short	0x0000
        /*00f4*/ 	.byte	0x00, 0xf4, 0x21, 0x00


	//----- nvinfo : EIATTR_SPARSE_MMA_MASK
	.align		4
.L_41:
        /*00f8*/ 	.byte	0x03, 0x50
        /*00fa*/ 	.short	0x0000


	//----- nvinfo : EIATTR_MAXREG_COUNT
	.align		4
        /*00fc*/ 	.byte	0x03, 0x1b
        /*00fe*/ 	.short	0x00ff


	//----- nvinfo : EIATTR_EXIT_INSTR_OFFSETS
	.align		4
        /*0100*/ 	.byte	0x04, 0x1c
        /*0102*/ 	.short	(.L_43 - .L_42)


	//   ....[0]....
.L_42:
        /*0104*/ 	.word	0x00005450


	//   ....[1]....
        /*0108*/ 	.word	0x00005470


	//----- nvinfo : EIATTR_REQNTID
	.align		4
.L_43:
        /*010c*/ 	.byte	0x04, 0x10
        /*010e*/ 	.short	(.L_45 - .L_44)
.L_44:
        /*0110*/ 	.word	0x00000100
        /*0114*/ 	.word	0x00000001
        /*0118*/ 	.word	0x00000001


	//----- nvinfo : EIATTR_CBANK_PARAM_SIZE
	.align		4
.L_45:
        /*011c*/ 	.byte	0x03, 0x19
        /*011e*/ 	.short	0x0070


	//----- nvinfo : EIATTR_PARAM_CBANK
	.align		4
        /*0120*/ 	.byte	0x04, 0x0a
        /*0122*/ 	.short	(.L_47 - .L_46)
	.align		4
.L_46:
        /*0124*/ 	.word	index@(.nv.constant0.triton_poi_fused_add_cat_clone_relu_threshold_backward_24)
        /*0128*/ 	.short	0x0210
        /*012a*/ 	.short	0x0070


	//----- nvinfo : EIATTR_SW_WAR
	.align		4
.L_47:
        /*012c*/ 	.byte	0x04, 0x36
        /*012e*/ 	.short	(.L_49 - .L_48)
.L_48:
        /*0130*/ 	.word	0x00000008
.L_49:


//--------------------- .nv.callgraph             --------------------------
	.section	.nv.callgraph,"",@"SHT_CUDA_CALLGRAPH"
	.align	4
	.sectionentsize	8
	.align		4
        /*0000*/ 	.word	0x00000000
	.align		4
        /*0004*/ 	.word	0xffffffff
	.align		4
        /*0008*/ 	.word	0x00000000
	.align		4
        /*000c*/ 	.word	0xfffffffe
	.align		4
        /*0010*/ 	.word	0x00000000
	.align		4
        /*0014*/ 	.word	0xfffffffd
	.align		4
        /*0018*/ 	.word	0x00000000
	.align		4
        /*001c*/ 	.word	0xfffffffc


//--------------------- .nv.constant4             --------------------------
	.section	.nv.constant4,"a",@progbits
	.align	8
	.align		8
.nv.constant4:
        /*0000*/ 	.dword	_$_str
	.align		8
        /*0008*/ 	.dword	_$_str_$_2


//--------------------- .text.triton_poi_fused_add_cat_clone_relu_threshold_backward_24 --------------------------
	.section	.text.triton_poi_fused_add_cat_clone_relu_threshold_backward_24,"ax",@progbits
	.sectionflags	@"SHF_BARRIERS=1"
	.align	128
        .global         triton_poi_fused_add_cat_clone_relu_threshold_backward_24
        .type           triton_poi_fused_add_cat_clone_relu_threshold_backward_24,@function
        .size           triton_poi_fused_add_cat_clone_relu_threshold_backward_24,(.L_x_1 - triton_poi_fused_add_cat_clone_relu_threshold_backward_24)
        .other          triton_poi_fused_add_cat_clone_relu_threshold_backward_24,@"STO_CUDA_ENTRY STV_DEFAULT"
triton_poi_fused_add_cat_clone_relu_threshold_backward_24:
.text.triton_poi_fused_add_cat_clone_relu_threshold_backward_24:
[----:B------:R-:W0:Y:S01]  /*0000*/  LDC R1, c[0x0][0x28] ;  /* 0x00000a00ff017b82 */ /* 0x000e220000000800 */
[----:B------:R-:W1:Y:S07]  /*0010*/  S2R R124, SR_TID.X ;  /* 0x00000000007c7919 */ /* 0x000e6e0000002100 */
[----:B------:R-:W2:Y:S01]  /*0020*/  LDC.64 R30, c[0x0][0x260] ;  /* 0x00009800ff1e7b82 */ /* 0x000ea20000000a00 */
[----:B------:R-:W-:Y:S02]  /*0030*/  CS2R R8, SRZ ;  /* 0x0000000000087805 */ /* 0x000fe4000001ff00 */
[----:B------:R-:W-:Y:S01]  /*0040*/  CS2R R10, SRZ ;  /* 0x00000000000a7805 */ /* 0x000fe2000001ff00 */
[----:B------:R-:W3:Y:S01]  /*0050*/  S2R R22, SR_CTAID.X ;  /* 0x0000000000167919 */ /* 0x000ee20000002500 */
[----:B------:R-:W-:Y:S01]  /*0060*/  ULDC.64 UR6, c[0x0][0x208] ;  /* 0x0000820000067ab9 */ /* 0x000fe20000000a00 */
[----:B------:R-:W-:Y:S01]  /*0070*/  CS2R R4, SRZ ;  /* 0x0000000000047805 */ /* 0x000fe2000001ff00 */
[----:B------:R-:W4:Y:S01]  /*0080*/  S2R R56, SR_CTAID.Y ;  /* 0x0000000000387919 */ /* 0x000f220000002600 */
[----:B------:R-:W-:-:S02]  /*0090*/  CS2R R6, SRZ ;  /* 0x0000000000067805 */ /* 0x000fc4000001ff00 */
[----:B------:R-:W-:Y:S02]  /*00a0*/  CS2R R12, SRZ ;  /* 0x00000000000c7805 */ /* 0x000fe4000001ff00 */
[----:B------:R-:W-:Y:S01]  /*00b0*/  CS2R R14, SRZ ;  /* 0x00000000000e7805 */ /* 0x000fe2000001ff00 */
[----:B------:R-:W5:Y:S01]  /*00c0*/  S2UR UR5, SR_CgaCtaId ;  /* 0x00000000000579c3 */ /* 0x000f620000008800 */
[----:B------:R-:W-:-:S07]  /*00d0*/  UMOV UR4, 0x400 ;  /* 0x0000040000047882 */ /* 0x000fce0000000000 */
[----:B------:R-:W5:Y:S01]  /*00e0*/  LDC.64 R76, c[0x0][0x220] ;  /* 0x00008800ff4c7b82 */ /* 0x000f620000000a00 */
[----:B------:R-:W-:Y:S02]  /*00f0*/  CS2R R48, SRZ ;  /* 0x0000000000307805 */ /* 0x000fe4000001ff00 */
[----:B------:R-:W-:-:S05]  /*0100*/  CS2R R50, SRZ ;  /* 0x0000000000327805 */ /* 0x000fca000001ff00 */
[----:B------:R-:W5:Y:S01]  /*0110*/  LDC.64 R90, c[0x0][0x248] ;  /* 0x00009200ff5a7b82 */ /* 0x000f620000000a00 */
[C---:B-1----:R-:W-:Y:S01]  /*0120*/  LOP3.LUT R3, R124.reuse, 0x20, RZ, 0xc0, !PT ;  /* 0x000000207c037812 */ /* 0x042fe200078ec0ff */
[----:B------:R-:W-:Y:S01]  /*0130*/  IMAD.SHL.U32 R123, R124, 0x4, RZ ;  /* 0x000000047c7b7824 */ /* 0x000fe200078e00ff */
[----:B------:R-:W-:Y:S02]  /*0140*/  SHF.R.U32.HI R0, RZ, 0x2, R124 ;  /* 0x00000002ff007819 */ /* 0x000fe4000001167c */
[----:B------:R-:W-:Y:S01]  /*0150*/  LOP3.LUT R3, R3, 0xc0, R124, 0xf8, !PT ;  /* 0x000000c003037812 */ /* 0x000fe200078ef87c */
[----:B---3--:R-:W-:Y:S01]  /*0160*/  IMAD.SHL.U32 R22, R22, 0x10, RZ ;  /* 0x0000001016167824 */ /* 0x008fe200078e00ff */
[----:B------:R-:W-:Y:S02]  /*0170*/  SGXT.U32 R0, R0, 0x2 ;  /* 0x000000020000781a */ /* 0x000fe40000000000 */
[----:B------:R-:W-:Y:S02]  /*0180*/  CS2R R52, SRZ ;  /* 0x0000000000347805 */ /* 0x000fe4000001ff00 */
[----:B------:R-:W-:Y:S01]  /*0190*/  LOP3.LUT R3, R3, 0x10, R124, 0xf8, !PT ;  /* 0x0000001003037812 */ /* 0x000fe200078ef87c */
[----:B----4-:R-:W-:Y:S01]  /*01a0*/  IMAD.SHL.U32 R20, R56, 0x100, RZ ;  /* 0x0000010038147824 */ /* 0x010fe200078e00ff */
[----:B------:R-:W-:-:S02]  /*01b0*/  LOP3.LUT R27, R22, 0xc, R123, 0xf8, !PT ;  /* 0x0000000c161b7812 */ /* 0x000fc400078ef87b */
[----:B------:R-:W-:Y:S02]  /*01c0*/  CS2R R54, SRZ ;  /* 0x0000000000367805 */ /* 0x000fe4000001ff00 */
[----:B------:R-:W-:Y:S01]  /*01d0*/  SHF.R.U32.HI R3, RZ, 0x2, R3 ;  /* 0x00000002ff037819 */ /* 0x000fe20000011603 */
[----:B------:R-:W1:Y:S01]  /*01e0*/  LDC.64 R70, c[0x0][0x210] ;  /* 0x00008400ff467b82 */ /* 0x000e620000000a00 */
[----:B------:R-:W-:Y:S02]  /*01f0*/  ISETP.GE.AND P0, PT, R27, 0x100, PT ;  /* 0x000001001b00780c */ /* 0x000fe40003f06270 */
[----:B------:R-:W-:-:S04]  /*0200*/  LOP3.LUT R21, R3, R0, RZ, 0xfc, !PT ;  /* 0x0000000003157212 */ /* 0x000fc800078efcff */
[----:B------:R-:W-:Y:S01]  /*0210*/  LOP3.LUT R25, R20, R21, RZ, 0xfc, !PT ;  /* 0x0000001514197212 */ /* 0x000fe200078efcff */
[----:B------:R-:W3:Y:S01]  /*0220*/  LDC.64 R68, c[0x0][0x218] ;  /* 0x00008600ff447b82 */ /* 0x000ee20000000a00 */
[----:B------:R-:W-:Y:S02]  /*0230*/  LOP3.LUT R23, R20, 0x40, R21, 0xfe, !PT ;  /* 0x0000004014177812 */ /* 0x000fe400078efe15 */
[C---:B------:R-:W-:Y:S01]  /*0240*/  ISETP.LT.AND P1, PT, R25.reuse, 0x100, !P0 ;  /* 0x000001001900780c */ /* 0x040fe20004721270 */
[----:B------:R-:W-:Y:S01]  /*0250*/  IMAD R3, R25, 0x100, R27 ;  /* 0x0000010019037824 */ /* 0x000fe200078e021b */
[----:B------:R-:W-:Y:S02]  /*0260*/  LOP3.LUT R26, R20, 0x80, R21, 0xfe, !PT ;  /* 0x00000080141a7812 */ /* 0x000fe400078efe15 */
[----:B------:R-:W-:Y:S01]  /*0270*/  ISETP.LT.AND P3, PT, R23, 0x100, !P0 ;  /* 0x000001001700780c */ /* 0x000fe20004761270 */
[----:B--2---:R-:W-:Y:S01]  /*0280*/  IMAD.WIDE R2, R3, 0x4, R30 ;  /* 0x0000000403027825 */ /* 0x004fe200078e021e */
[C---:B------:R-:W-:Y:S01]  /*0290*/  ISETP.LT.AND P2, PT, R26.reuse, 0x100, !P0 ;  /* 0x000001001a00780c */ /* 0x040fe20004741270 */
[----:B------:R-:W2:Y:S01]  /*02a0*/  LDC.64 R72, c[0x0][0x228] ;  /* 0x00008a00ff487b82 */ /* 0x000ea20000000a00 */
[----:B------:R-:W-:Y:S01]  /*02b0*/  LOP3.LUT R20, R20, 0xc0, R21, 0xfe, !PT ;  /* 0x000000c014147812 */ /* 0x000fe200078efe15 */
[--C-:B------:R-:W-:Y:S01]  /*02c0*/  IMAD R17, R23, 0x100, R27.reuse ;  /* 0x0000010017117824 */ /* 0x100fe200078e021b */
[----:B------:R-:W-:Y:S01]  /*02d0*/  P2R R42, PR, RZ, 0x2 ;  /* 0x00000002ff2a7803 */ /* 0x000fe20000000000 */
[----:B------:R-:W-:-:S02]  /*02e0*/  IMAD R29, R26, 0x100, R27 ;  /* 0x000001001a1d7824 */ /* 0x000fc400078e021b */
[----:B------:R4:W2:Y:S01]  /*02f0*/  @P1 LDG.E.128 R8, desc[UR6][R2.64] ;  /* 0x0000000602081981 */ /* 0x0008a2000c1e1d00 */
[C---:B------:R-:W-:Y:S01]  /*0300*/  ISETP.LT.AND P1, PT, R20.reuse, 0x100, !P0 ;  /* 0x000001001400780c */ /* 0x040fe20004721270 */
[----:B------:R-:W-:Y:S01]  /*0310*/  IMAD R19, R20, 0x100, R27 ;  /* 0x0000010014137824 */ /* 0x000fe200078e021b */
[----:B-----5:R-:W-:Y:S01]  /*0320*/  UPRMT UR4, UR5, 0x654, UR4 ;  /* 0x0000065405047896 */ /* 0x020fe20008000004 */
[--C-:B------:R-:W-:Y:S01]  /*0330*/  IMAD.WIDE R28, R29, 0x4, R30.reuse ;  /* 0x000000041d1c7825 */ /* 0x100fe200078e021e */
[----:B------:R-:W-:Y:S01]  /*0340*/  P2R R74, PR, RZ, 0x4 ;  /* 0x00000004ff4a7803 */ /* 0x000fe20000000000 */
[----:B------:R-:W5:Y:S01]  /*0350*/  LDC.64 R78, c[0x0][0x230] ;  /* 0x00008c00ff4e7b82 */ /* 0x000f620000000a00 */
[----:B------:R-:W-:Y:S01]  /*0360*/  CS2R R46, SRZ ;  /* 0x00000000002e7805 */ /* 0x000fe2000001ff00 */
[----:B------:R-:W-:Y:S01]  /*0370*/  IMAD.SHL.U32 R0, R124, 0x400, RZ ;  /* 0x000004007c007824 */ /* 0x000fe200078e00ff */
[----:B------:R1:W3:Y:S01]  /*0380*/  @P2 LDG.E.128 R12, desc[UR6][R28.64] ;  /* 0x000000061c0c2981 */ /* 0x0002e2000c1e1d00 */
[----:B----4-:R-:W-:Y:S01]  /*0390*/  IMAD.WIDE R2, R17, 0x4, R30 ;  /* 0x0000000411027825 */ /* 0x010fe200078e021e */
[----:B------:R-:W-:-:S02]  /*03a0*/  CS2R R16, SRZ ;  /* 0x0000000000107805 */ /* 0x000fc4000001ff00 */
[----:B------:R-:W-:Y:S01]  /*03b0*/  P2R R43, PR, RZ, 0x8 ;  /* 0x00000008ff2b7803 */ /* 0x000fe20000000000 */
[----:B------:R-:W-:Y:S01]  /*03c0*/  IMAD.WIDE R30, R19, 0x4, R30 ;  /* 0x00000004131e7825 */ /* 0x000fe200078e021e */
[----:B------:R4:W3:Y:S01]  /*03d0*/  @P3 LDG.E.128 R4, desc[UR6][R2.64] ;  /* 0x0000000602043981 */ /* 0x0008e2000c1e1d00 */
[----:B------:R-:W-:Y:S01]  /*03e0*/  CS2R R18, SRZ ;  /* 0x0000000000127805 */ /* 0x000fe2000001ff00 */
[----:B------:R-:W2:Y:S05]  /*03f0*/  LDC.64 R114, c[0x0][0x238] ;  /* 0x00008e00ff727b82 */ /* 0x000eaa0000000a00 */
[----:B------:R4:W5:Y:S01]  /*0400*/  @P1 LDG.E.128 R16, desc[UR6][R30.64] ;  /* 0x000000061e101981 */ /* 0x000962000c1e1d00 */
[----:B------:R-:W-:Y:S01]  /*0410*/  LOP3.LUT R0, R0, 0xc00, RZ, 0xc0, !PT ;  /* 0x00000c0000007812 */ /* 0x000fe200078ec0ff */
[----:B------:R-:W-:Y:S01]  /*0420*/  IMAD.MOV.U32 R97, RZ, RZ, 0x3e800000 ;  /* 0x3e800000ff617424 */ /* 0x000fe200078e00ff */
[----:B------:R-:W2:Y:S02]  /*0430*/  LDC.64 R116, c[0x0][0x240] ;  /* 0x00009000ff747b82 */ /* 0x000ea40000000a00 */
[----:B------:R-:W-:-:S02]  /*0440*/  LOP3.LUT R24, R21, 0x100, R0, 0xfe, !PT ;  /* 0x0000010015187812 */ /* 0x000fc400078efe00 */
[----:B------:R-:W-:Y:S02]  /*0450*/  LOP3.LUT R32, R21, 0x200, R0, 0xfe, !PT ;  /* 0x0000020015207812 */ /* 0x000fe400078efe00 */
[----:B01----:R-:W-:Y:S02]  /*0460*/  SHF.R.U32.HI R28, RZ, 0x2, R24 ;  /* 0x00000002ff1c7819 */ /* 0x003fe40000011618 */
[----:B------:R-:W-:Y:S01]  /*0470*/  SHF.R.U32.HI R29, RZ, 0x2, R32 ;  /* 0x00000002ff1d7819 */ /* 0x000fe20000011620 */
[----:B------:R-:W0:Y:S01]  /*0480*/  LDC.64 R118, c[0x0][0x250] ;  /* 0x00009400ff767b82 */ /* 0x000e220000000a00 */
[----:B------:R-:W-:Y:S02]  /*0490*/  LOP3.LUT R28, R28, 0xfffffc0, RZ, 0xc0, !PT ;  /* 0x0fffffc01c1c7812 */ /* 0x000fe400078ec0ff */
[----:B------:R-:W-:Y:S02]  /*04a0*/  LOP3.LUT R29, R29, 0xfffffc0, RZ, 0xc0, !PT ;  /* 0x0fffffc01d1d7812 */ /* 0x000fe400078ec0ff */
[----:B----4-:R-:W-:-:S02]  /*04b0*/  LEA.HI R3, R0, UR4, RZ, 0x1e ;  /* 0x0000000400037c11 */ /* 0x010fc4000f8ff0ff */
[----:B------:R-:W-:Y:S01]  /*04c0*/  LOP3.LUT R2, R21, R0, RZ, 0xfc, !PT ;  /* 0x0000000015027212 */ /* 0x000fe200078efcff */
[----:B------:R-:W1:Y:S01]  /*04d0*/  LDC.64 R120, c[0x0][0x258] ;  /* 0x00009600ff787b82 */ /* 0x000e620000000a00 */
[----:B------:R-:W-:Y:S02]  /*04e0*/  LOP3.LUT R33, R21, 0x300, R0, 0xfe, !PT ;  /* 0x0000030015217812 */ /* 0x000fe400078efe00 */
[----:B------:R-:W-:Y:S01]  /*04f0*/  LOP3.LUT R30, R21, 0x140, R0, 0xfe, !PT ;  /* 0x00000140151e7812 */ /* 0x000fe200078efe00 */
[----:B------:R-:W-:Y:S01]  /*0500*/  VIADD R31, R28, UR4 ;  /* 0x000000041c1f7c36 */ /* 0x000fe20008000000 */
[----:B------:R-:W-:Y:S02]  /*0510*/  LOP3.LUT R34, R21, 0x240, R0, 0xfe, !PT ;  /* 0x0000024015227812 */ /* 0x000fe400078efe00 */
[----:B------:R-:W-:Y:S02]  /*0520*/  LOP3.LUT R35, R21, 0x340, R0, 0xfe, !PT ;  /* 0x0000034015237812 */ /* 0x000fe400078efe00 */
[----:B------:R-:W-:-:S02]  /*0530*/  LOP3.LUT R36, R21, 0x180, R0, 0xfe, !PT ;  /* 0x0000018015247812 */ /* 0x000fc400078efe00 */
[----:B------:R-:W-:Y:S02]  /*0540*/  LOP3.LUT R37, R21, 0x280, R0, 0xfe, !PT ;  /* 0x0000028015257812 */ /* 0x000fe400078efe00 */
[----:B------:R-:W-:Y:S02]  /*0550*/  LOP3.LUT R38, R21, 0x380, R0, 0xfe, !PT ;  /* 0x0000038015267812 */ /* 0x000fe400078efe00 */
[----:B------:R-:W-:Y:S02]  /*0560*/  LOP3.LUT R39, R21, 0x1c0, R0, 0xfe, !PT ;  /* 0x000001c015277812 */ /* 0x000fe400078efe00 */
[----:B------:R-:W-:Y:S02]  /*0570*/  LOP3.LUT R41, R21, 0x2c0, R0, 0xfe, !PT ;  /* 0x000002c015297812 */ /* 0x000fe400078efe00 */
[----:B------:R-:W-:Y:S01]  /*0580*/  LOP3.LUT R44, R21, 0x3c0, R0, 0xfe, !PT ;  /* 0x000003c0152c7812 */ /* 0x000fe200078efe00 */
[----:B------:R-:W-:Y:S01]  /*0590*/  VIADD R21, R29, UR4 ;  /* 0x000000041d157c36 */ /* 0x000fe20008000000 */
[----:B------:R-:W-:Y:S01]  /*05a0*/  SHF.R.U32.HI R0, RZ, 0x2, R33 ;  /* 0x00000002ff007819 */ /* 0x000fe20000011621 */
[----:B------:R-:W-:Y:S01]  /*05b0*/  IMAD R29, R2, 0x4, R3 ;  /* 0x00000004021d7824 */ /* 0x000fe200078e0203 */
[----:B------:R-:W-:Y:S01]  /*05c0*/  SHF.R.U32.HI R3, RZ, 0x2, R30 ;  /* 0x00000002ff037819 */ /* 0x000fe2000001161e */
[----:B------:R-:W-:Y:S01]  /*05d0*/  IMAD R2, R24, 0x4, R31 ;  /* 0x0000000418027824 */ /* 0x000fe200078e021f */
[----:B------:R-:W-:Y:S01]  /*05e0*/  LOP3.LUT R0, R0, 0xfffffc0, RZ, 0xc0, !PT ;  /* 0x0fffffc000007812 */ /* 0x000fe200078ec0ff */
[----:B------:R-:W-:Y:S01]  /*05f0*/  IMAD R31, R32, 0x4, R21 ;  /* 0x00000004201f7824 */ /* 0x000fe200078e0215 */
[----:B------:R-:W-:-:S02]  /*0600*/  SHF.R.U32.HI R21, RZ, 0x2, R34 ;  /* 0x00000002ff157819 */ /* 0x000fc40000011622 */
[----:B------:R-:W-:Y:S02]  /*0610*/  LOP3.LUT R3, R3, 0xfffffc0, RZ, 0xc0, !PT ;  /* 0x0fffffc003037812 */ /* 0x000fe400078ec0ff */
[----:B------:R-:W-:Y:S01]  /*0620*/  SHF.R.U32.HI R24, RZ, 0x2, R35 ;  /* 0x00000002ff187819 */ /* 0x000fe20000011623 */
[----:B------:R-:W-:Y:S01]  /*0630*/  VIADD R0, R0, UR4 ;  /* 0x0000000400007c36 */ /* 0x000fe20008000000 */
[----:B------:R-:W-:Y:S01]  /*0640*/  LOP3.LUT R21, R21, 0xfffffc0, RZ, 0xc0, !PT ;  /* 0x0fffffc015157812 */ /* 0x000fe200078ec0ff */
[----:B------:R-:W-:Y:S01]  /*0650*/  VIADD R3, R3, UR4 ;  /* 0x0000000403037c36 */ /* 0x000fe20008000000 */
[----:B------:R-:W-:Y:S01]  /*0660*/  LOP3.LUT R24, R24, 0xfffffc0, RZ, 0xc0, !PT ;  /* 0x0fffffc018187812 */ /* 0x000fe200078ec0ff */
[----:B------:R-:W-:Y:S01]  /*0670*/  IMAD R28, R33, 0x4, R0 ;  /* 0x00000004211c7824 */ /* 0x000fe200078e0200 */
[----:B------:R-:W-:Y:S01]  /*0680*/  SHF.R.U32.HI R0, RZ, 0x2, R36 ;  /* 0x00000002ff007819 */ /* 0x000fe20000011624 */
[----:B------:R-:W-:Y:S02]  /*0690*/  VIADD R21, R21, UR4 ;  /* 0x0000000415157c36 */ /* 0x000fe40008000000 */
[----:B------:R-:W-:Y:S01]  /*06a0*/  IMAD R30, R30, 0x4, R3 ;  /* 0x000000041e1e7824 */ /* 0x000fe200078e0203 */
[----:B------:R-:W-:Y:S01]  /*06b0*/  SHF.R.U32.HI R3, RZ, 0x2, R37 ;  /* 0x00000002ff037819 */ /* 0x000fe20000011625 */
[----:B------:R-:W-:Y:S01]  /*06c0*/  VIADD R24, R24, UR4 ;  /* 0x0000000418187c36 */ /* 0x000fe20008000000 */
[----:B------:R-:W-:Y:S01]  /*06d0*/  LOP3.LUT R0, R0, 0xfffffc0, RZ, 0xc0, !PT ;  /* 0x0fffffc000007812 */ /* 0x000fe200078ec0ff */
[----:B------:R-:W-:Y:S01]  /*06e0*/  IMAD R33, R34, 0x4, R21 ;  /* 0x0000000422217824 */ /* 0x000fe200078e0215 */
[----:B------:R-:W-:Y:S01]  /*06f0*/  LOP3.LUT R21, R3, 0xfffffc0, RZ, 0xc0, !PT ;  /* 0x0fffffc003157812 */ /* 0x000fe200078ec0ff */
[----:B------:R-:W-:Y:S01]  /*0700*/  IMAD R32, R35, 0x4, R24 ;  /* 0x0000000423207824 */ /* 0x000fe200078e0218 */
[----:B------:R-:W-:Y:S01]  /*0710*/  SHF.R.U32.HI R24, RZ, 0x2, R38 ;  /* 0x00000002ff187819 */ /* 0x000fe20000011626 */
[----:B------:R-:W-:-:S02]  /*0720*/  VIADD R3, R0, UR4 ;  /* 0x0000000400037c36 */ /* 0x000fc40008000000 */
[----:B------:R-:W-:Y:S01]  /*0730*/  VIADD R0, R21, UR4 ;  /* 0x0000000415007c36 */ /* 0x000fe20008000000 */
[----:B------:R-:W-:Y:S01]  /*0740*/  LOP3.LUT R24, R24, 0xfffffc0, RZ, 0xc0, !PT ;  /* 0x0fffffc018187812 */ /* 0x000fe200078ec0ff */
[----:B------:R-:W-:Y:S01]  /*0750*/  IMAD R36, R36, 0x4, R3 ;  /* 0x0000000424247824 */ /* 0x000fe200078e0203 */
[----:B------:R-:W-:Y:S01]  /*0760*/  SHF.R.U32.HI R3, RZ, 0x2, R41 ;  /* 0x00000002ff037819 */ /* 0x000fe20000011629 */
[----:B------:R-:W-:Y:S02]  /*0770*/  IMAD R37, R37, 0x4, R0 ;  /* 0x0000000425257824 */ /* 0x000fe400078e0200 */
[----:B------:R-:W-:Y:S02]  /*0780*/  VIADD R21, R24, UR4 ;  /* 0x0000000418157c36 */ /* 0x000fe40008000000 */
[----:B------:R-:W-:Y:S01]  /*0790*/  IMAD.SHL.U32 R0, R124, 0x10, RZ ;  /* 0x000000107c007824 */ /* 0x000fe200078e00ff */
[----:B------:R-:W-:Y:S01]  /*07a0*/  SHF.R.U32.HI R34, RZ, 0x2, R39 ;  /* 0x00000002ff227819 */ /* 0x000fe20000011627 */
[----:B------:R-:W-:Y:S01]  /*07b0*/  IMAD R38, R38, 0x4, R21 ;  /* 0x0000000426267824 */ /* 0x000fe200078e0215 */
[----:B------:R-:W-:-:S02]  /*07c0*/  LOP3.LUT R24, R3, 0xfffffc0, RZ, 0xc0, !PT ;  /* 0x0fffffc003187812 */ /* 0x000fc400078ec0ff */
[----:B------:R-:W-:Y:S02]  /*07d0*/  LOP3.LUT R3, R124, 0x10, RZ, 0xc0, !PT ;  /* 0x000000107c037812 */ /* 0x000fe400078ec0ff */
[----:B------:R-:W-:Y:S02]  /*07e0*/  SHF.R.U32.HI R35, RZ, 0x2, R44 ;  /* 0x00000002ff237819 */ /* 0x000fe4000001162c */
[----:B------:R-:W-:Y:S02]  /*07f0*/  LOP3.LUT R21, R0, 0xf0, RZ, 0xc0, !PT ;  /* 0x000000f000157812 */ /* 0x000fe400078ec0ff */
[----:B------:R-:W-:Y:S02]  /*0800*/  LOP3.LUT R34, R34, 0xfffffc0, RZ, 0xc0, !PT ;  /* 0x0fffffc022227812 */ /* 0x000fe400078ec0ff */
[----:B------:R-:W-:Y:S02]  /*0810*/  LOP3.LUT R3, R3, 0xc0, R124, 0xf8, !PT ;  /* 0x000000c003037812 */ /* 0x000fe400078ef87c */
[----:B------:R-:W-:-:S02]  /*0820*/  LOP3.LUT R35, R35, 0xfffffc0, RZ, 0xc0, !PT ;  /* 0x0fffffc023237812 */ /* 0x000fc400078ec0ff */
[----:B------:R-:W-:Y:S01]  /*0830*/  PRMT R40, R21, 0x6540, R56 ;  /* 0x0000654015287816 */ /* 0x000fe20000000038 */
[----:B------:R-:W-:Y:S01]  /*0840*/  VIADD R34, R34, UR4 ;  /* 0x0000000422227c36 */ /* 0x000fe20008000000 */
[----:B------:R-:W-:Y:S01]  /*0850*/  LOP3.LUT R0, R3, 0x20, R124, 0xf8, !PT ;  /* 0x0000002003007812 */ /* 0x000fe200078ef87c */
[----:B------:R-:W-:Y:S01]  /*0860*/  VIADD R24, R24, UR4 ;  /* 0x0000000418187c36 */ /* 0x000fe20008000000 */
[----:B------:R-:W-:Y:S01]  /*0870*/  SHF.R.S32.HI R3, RZ, 0x1f, R40 ;  /* 0x0000001fff037819 */ /* 0x000fe20000011428 */
[----:B------:R-:W-:Y:S01]  /*0880*/  VIADD R35, R35, UR4 ;  /* 0x0000000423237c36 */ /* 0x000fe20008000000 */
[----:B------:R-:W-:Y:S01]  /*0890*/  SHF.R.U32.HI R0, RZ, 0x4, R0 ;  /* 0x00000004ff007819 */ /* 0x000fe20000011600 */
[----:B------:R-:W-:Y:S01]  /*08a0*/  IMAD R34, R39, 0x4, R34 ;  /* 0x0000000427227824 */ /* 0x000fe200078e0222 */
[----:B------:R-:W-:Y:S01]  /*08b0*/  LEA.HI R21, R3, R40, RZ, 0x6 ;  /* 0x0000002803157211 */ /* 0x000fe200078f30ff */
[----:B------:R-:W-:Y:S02]  /*08c0*/  IMAD R41, R41, 0x4, R24 ;  /* 0x0000000429297824 */ /* 0x000fe400078e0218 */
[----:B------:R-:W-:Y:S01]  /*08d0*/  IMAD R44, R44, 0x4, R35 ;  /* 0x000000042c2c7824 */ /* 0x000fe200078e0223 */
[----:B------:R-:W-:Y:S01]  /*08e0*/  LOP3.LUT R3, R21, 0xffffffc0, RZ, 0xc0, !PT ;  /* 0xffffffc015037812 */ /* 0x000fe200078ec0ff */
[----:B------:R-:W-:Y:S01]  /*08f0*/  IMAD.IADD R22, R22, 0x1, R0 ;  /* 0x0000000116167824 */ /* 0x000fe200078e0200 */
[----:B------:R-:W-:-:S03]  /*0900*/  P2R R75, PR, RZ, 0x2 ;  /* 0x00000002ff4b7803 */ /* 0x000fc60000000000 */
[----:B------:R-:W-:Y:S01]  /*0910*/  IMAD.IADD R24, R40, 0x1, -R3 ;  /* 0x0000000128187824 */ /* 0x000fe200078e0a03 */
[----:B------:R-:W-:-:S04]  /*0920*/  ISETP.GE.AND P1, PT, R22, 0x100, PT ;  /* 0x000001001600780c */ /* 0x000fc80003f26270 */
[----:B------:R-:W-:-:S04]  /*0930*/  ISETP.LT.AND P2, PT, R24, 0x20, !P1 ;  /* 0x000000201800780c */ /* 0x000fc80004f41270 */
[----:B------:R-:W-:Y:S01]  /*0940*/  ISETP.LT.AND P2, PT, R40, 0x100, P2 ;  /* 0x000001002800780c */ /* 0x000fe20001741270 */
[----:B--2---:R-:W-:Y:S04]  /*0950*/  STS [R29], R8 ;  /* 0x000000081d007388 */ /* 0x004fe80000000800 */
[----:B------:R2:W-:Y:S04]  /*0960*/  STS [R2], R9 ;  /* 0x0000000902007388 */ /* 0x0005e80000000800 */
[----:B------:R-:W-:Y:S04]  /*0970*/  STS [R31], R10 ;  /* 0x0000000a1f007388 */ /* 0x000fe80000000800 */
[----:B------:R-:W-:Y:S04]  /*0980*/  STS [R28], R11 ;  /* 0x0000000b1c007388 */ /* 0x000fe80000000800 */
[----:B---3--:R3:W-:Y:S04]  /*0990*/  STS [R29+0x100], R4 ;  /* 0x000100041d007388 */ /* 0x0087e80000000800 */
[----:B------:R4:W-:Y:S04]  /*09a0*/  STS [R30], R5 ;  /* 0x000000051e007388 */ /* 0x0009e80000000800 */
[----:B------:R-:W-:Y:S04]  /*09b0*/  STS [R33], R6 ;  /* 0x0000000621007388 */ /* 0x000fe80000000800 */
[----:B------:R-:W-:Y:S04]  /*09c0*/  STS [R32], R7 ;  /* 0x0000000720007388 */ /* 0x000fe80000000800 */
[----:B------:R-:W-:Y:S04]  /*09d0*/  STS [R29+0x200], R12 ;  /* 0x0002000c1d007388 */ /* 0x000fe80000000800 */
[----:B------:R-:W-:Y:S04]  /*09e0*/  STS [R36], R13 ;  /* 0x0000000d24007388 */ /* 0x000fe80000000800 */
[----:B------:R-:W-:Y:S04]  /*09f0*/  STS [R37], R14 ;  /* 0x0000000e25007388 */ /* 0x000fe80000000800 */
[----:B------:R-:W-:Y:S04]  /*0a00*/  STS [R38], R15 ;  /* 0x0000000f26007388 */ /* 0x000fe80000000800 */
[----:B-----5:R-:W-:Y:S04]  /*0a10*/  STS [R29+0x300], R16 ;  /* 0x000300101d007388 */ /* 0x020fe80000000800 */
[----:B------:R-:W-:Y:S04]  /*0a20*/  STS [R34], R17 ;  /* 0x0000001122007388 */ /* 0x000fe80000000800 */
[----:B------:R5:W-:Y:S04]  /*0a30*/  STS [R41], R18 ;  /* 0x0000001229007388 */ /* 0x000be80000000800 */
[----:B------:R0:W-:Y:S01]  /*0a40*/  STS [R44], R19 ;  /* 0x000000132c007388 */ /* 0x0001e20000000800 */
[----:B--2---:R-:W-:Y:S01]  /*0a50*/  IMAD.WIDE R2, R24, 0x4, R76 ;  /* 0x0000000418027825 */ /* 0x004fe200078e024c */
[----:B------:R-:W-:Y:S06]  /*0a60*/  BAR.SYNC.DEFER_BLOCKING 0x0 ;  /* 0x0000000000007b1d */ /* 0x000fec0000010000 */
[----:B------:R-:W3:Y:S01]  /*0a70*/  @P2 LDG.E.EL.128 R48, desc[UR6][R2.64] ;  /* 0x0000000602302981 */ /* 0x000ee2000c2e1d00 */
[----:B------:R-:W-:-:S04]  /*0a80*/  ISETP.LT.AND P5, PT, R40, 0x100, !P1 ;  /* 0x000001002800780c */ /* 0x000fc80004fa1270 */
[----:B------:R-:W-:Y:S02]  /*0a90*/  ISETP.GT.AND P1, PT, R24, 0x1f, P5 ;  /* 0x0000001f1800780c */ /* 0x000fe40002f24270 */
[----:B---3--:R-:W-:Y:S02]  /*0aa0*/  SEL R4, R48, RZ, P2 ;  /* 0x000000ff30047207 */ /* 0x008fe40001000000 */
[----:B----4-:R-:W-:-:S03]  /*0ab0*/  SEL R5, R49, RZ, P2 ;  /* 0x000000ff31057207 */ /* 0x010fc60001000000 */
[----:B------:R-:W-:Y:S02]  /*0ac0*/  FADD R4, R4, 9.9999997473787516356e-06 ;  /* 0x3727c5ac04047421 */ /* 0x000fe40000000000 */
[----:B------:R-:W-:Y:S02]  /*0ad0*/  FADD R5, R5, 9.9999997473787516356e-06 ;  /* 0x3727c5ac05057421 */ /* 0x000fe40000000000 */
[----:B------:R-:W2:Y:S08]  /*0ae0*/  MUFU.SQRT R10, R4 ;  /* 0x00000004000a7308 */ /* 0x000eb00000002000 */
[----:B------:R3:W-:Y:S02]  /*0af0*/  MUFU.SQRT R57, R5 ;  /* 0x0000000500397308 */ /* 0x0007e40000002000 */
[----:B---3--:R-:W-:-:S05]  /*0b00*/  IMAD.WIDE R4, R24, 0x4, R90 ;  /* 0x0000000418047825 */ /* 0x008fca00078e025a */
[----:B------:R3:W4:Y:S01]  /*0b10*/  @P1 LDG.E.EL.128 R52, desc[UR6][R4.64+-0x80] ;  /* 0xffff800604341981 */ /* 0x000722000c2e1d00 */
[----:B------:R-:W-:-:S05]  /*0b20*/  SHF.R.S32.HI R21, RZ, 0x6, R21 ;  /* 0x00000006ff157819 */ /* 0x000fca0000011415 */
[----:B-----5:R-:W-:-:S04]  /*0b30*/  IMAD R41, R21, 0x100, R22 ;  /* 0x0000010015297824 */ /* 0x020fc800078e0216 */
[----:B------:R-:W-:Y:S01]  /*0b40*/  IMAD.SHL.U32 R41, R41, 0x20, RZ ;  /* 0x0000002029297824 */ /* 0x000fe200078e00ff */
[----:B------:R-:W-:-:S03]  /*0b50*/  CS2R R28, SRZ ;  /* 0x00000000001c7805 */ /* 0x000fc6000001ff00 */
[C---:B------:R-:W-:Y:S01]  /*0b60*/  IMAD.IADD R11, R24.reuse, 0x1, R41 ;  /* 0x00000001180b7824 */ /* 0x040fe200078e0229 */
[----:B------:R-:W-:Y:S02]  /*0b70*/  CS2R R30, SRZ ;  /* 0x00000000001e7805 */ /* 0x000fe4000001ff00 */
[----:B------:R-:W-:Y:S02]  /*0b80*/  CS2R R32, SRZ ;  /* 0x0000000000207805 */ /* 0x000fe4000001ff00 */
[----:B------:R-:W-:Y:S01]  /*0b90*/  CS2R R34, SRZ ;  /* 0x0000000000227805 */ /* 0x000fe2000001ff00 */
[----:B---3--:R-:W-:Y:S01]  /*0ba0*/  IMAD.WIDE R4, R11, 0x4, R70 ;  /* 0x000000040b047825 */ /* 0x008fe200078e0246 */
[----:B------:R-:W-:Y:S02]  /*0bb0*/  CS2R R36, SRZ ;  /* 0x0000000000247805 */ /* 0x000fe4000001ff00 */
[----:B------:R-:W-:Y:S02]  /*0bc0*/  CS2R R38, SRZ ;  /* 0x0000000000267805 */ /* 0x000fe4000001ff00 */
[----:B0-----:R-:W-:Y:S01]  /*0bd0*/  CS2R R44, SRZ ;  /* 0x00000000002c7805 */ /* 0x001fe2000001ff00 */
[----:B------:R0:W3:Y:S01]  /*0be0*/  @P2 LDG.E.EL.128 R28, desc[UR6][R4.64] ;  /* 0x00000006041c2981 */ /* 0x0000e2000c2e1d00 */
[----:B------:R-:W-:-:S05]  /*0bf0*/  IMAD.WIDE R8, R24, 0x4, R72 ;  /* 0x0000000418087825 */ /* 0x000fca00078e0248 */
[----:B------:R5:W3:Y:S01]  /*0c00*/  @P2 LDG.E.EL.128 R36, desc[UR6][R8.64] ;  /* 0x0000000608242981 */ /* 0x000ae2000c2e1d00 */
[----:B0-----:R-:W-:-:S05]  /*0c10*/  IMAD.WIDE R4, R24, 0x4, R78 ;  /* 0x0000000418047825 */ /* 0x001fca00078e024e */
[----:B------:R-:W3:Y:S01]  /*0c20*/  @P2 LDG.E.EL.128 R44, desc[UR6][R4.64] ;  /* 0x00000006042c2981 */ /* 0x000ee2000c2e1d00 */
[----:B----4-:R-:W-:-:S05]  /*0c30*/  SEL R6, R53, RZ, P1 ;  /* 0x000000ff35067207 */ /* 0x010fca0000800000 */
[----:B------:R-:W-:-:S04]  /*0c40*/  FADD R6, R6, 9.9999997473787516356e-06 ;  /* 0x3727c5ac06067421 */ /* 0x000fc80000000000 */
[----:B------:R0:W-:Y:S02]  /*0c50*/  MUFU.SQRT R49, R6 ;  /* 0x0000000600317308 */ /* 0x0001e40000002000 */
[----:B0-----:R-:W-:-:S05]  /*0c60*/  IMAD.WIDE R6, R24, 0x4, R68 ;  /* 0x0000000418067825 */ /* 0x001fca00078e0244 */
[----:B------:R-:W4:Y:S01]  /*0c70*/  @P2 LDG.E.EL.128 R32, desc[UR6][R6.64] ;  /* 0x0000000606202981 */ /* 0x000f22000c2e1d00 */
[C---:B--2---:R-:W-:Y:S02]  /*0c80*/  FSETP.GT.AND P3, PT, R10.reuse, 8.50705917302346158658e+37, PT ;  /* 0x7e8000000a00780b */ /* 0x044fe40003f64000 */
[----:B------:R-:W-:-:S11]  /*0c90*/  FSETP.GEU.AND P0, PT, R10, 1.175494350822287508e-38, PT ;  /* 0x008000000a00780b */ /* 0x000fd60003f0e000 */
[----:B------:R-:W-:-:S04]  /*0ca0*/  @P3 FMUL R10, R10, 0.25 ;  /* 0x3e8000000a0a3820 */ /* 0x000fc80000400000 */
[----:B------:R-:W-:Y:S01]  /*0cb0*/  @!P0 FMUL R10, R10, 16777216 ;  /* 0x4b8000000a0a8820 */ /* 0x000fe20000400000 */
[----:B------:R-:W-:-:S05]  /*0cc0*/  SEL R2, R52, RZ, P1 ;  /* 0x000000ff34027207 */ /* 0x000fca0000800000 */
[----:B------:R-:W0:Y:S01]  /*0cd0*/  MUFU.RCP R10, R10 ;  /* 0x0000000a000a7308 */ /* 0x000e220000001000 */
[----:B------:R-:W-:Y:S01]  /*0ce0*/  FSEL R13, R97, 1, P3 ;  /* 0x3f800000610d7808 */ /* 0x000fe20001800000 */
[----:B------:R-:W-:Y:S01]  /*0cf0*/  FADD R2, R2, 9.9999997473787516356e-06 ;  /* 0x3727c5ac02027421 */ /* 0x000fe20000000000 */
[----:B---3--:R-:W-:-:S03]  /*0d00*/  SEL R28, R28, RZ, P2 ;  /* 0x000000ff1c1c7207 */ /* 0x008fc60001000000 */
[----:B------:R-:W-:Y:S02]  /*0d10*/  @!P0 FMUL R13, R13, 16777216 ;  /* 0x4b8000000d0d8820 */ /* 0x000fe40000400000 */
[----:B------:R0:W2:Y:S01]  /*0d20*/  MUFU.SQRT R62, R2 ;  /* 0x00000002003e7308 */ /* 0x0000a20000002000 */
[----:B------:R-:W-:Y:S01]  /*0d30*/  SEL R44, R44, RZ, P2 ;  /* 0x000000ff2c2c7207 */ /* 0x000fe20001000000 */
[----:B------:R-:W-:Y:S02]  /*0d40*/  VIADD R53, R11, 0xffffffe0 ;  /* 0xffffffe00b357836 */ /* 0x000fe40000000000 */
[----:B0-----:R-:W-:Y:S01]  /*0d50*/  FMUL R2, R10, R13 ;  /* 0x0000000d0a027220 */ /* 0x001fe20000400000 */
[----:B------:R-:W-:Y:S02]  /*0d60*/  CS2R R4, SRZ ;  /* 0x0000000000047805 */ /* 0x000fe4000001ff00 */
[----:B-----5:R-:W-:Y:S02]  /*0d70*/  CS2R R8, SRZ ;  /* 0x0000000000087805 */ /* 0x020fe4000001ff00 */
[----:B------:R-:W-:Y:S01]  /*0d80*/  CS2R R10, SRZ ;  /* 0x00000000000a7805 */ /* 0x000fe2000001ff00 */
[----:B------:R-:W-:-:S04]  /*0d90*/  IMAD.WIDE R52, R53, 0x4, R114 ;  /* 0x0000000435347825 */ /* 0x000fc800078e0272 */
[C---:B------:R-:W-:Y:S01]  /*0da0*/  IMAD.WIDE R58, R24.reuse, 0x4, R116 ;  /* 0x00000004183a7825 */ /* 0x040fe200078e0274 */
[----:B------:R-:W-:Y:S02]  /*0db0*/  CS2R R12, SRZ ;  /* 0x00000000000c7805 */ /* 0x000fe4000001ff00 */
[----:B------:R-:W-:Y:S02]  /*0dc0*/  CS2R R16, SRZ ;  /* 0x0000000000107805 */ /* 0x000fe4000001ff00 */
[----:B------:R-:W-:Y:S01]  /*0dd0*/  CS2R R18, SRZ ;  /* 0x0000000000127805 */ /* 0x000fe2000001ff00 */
[----:B------:R-:W3:Y:S01]  /*0de0*/  @P1 LDG.E.EL.128 R8, desc[UR6][R58.64+-0x80] ;  /* 0xffff80063a081981 */ /* 0x000ee2000c2e1d00 */
[----:B------:R-:W-:Y:S01]  /*0df0*/  IMAD.WIDE R60, R24, 0x4, R118 ;  /* 0x00000004183c7825 */ /* 0x000fe200078e0276 */
[----:B----4-:R-:W-:-:S05]  /*0e00*/  SEL R7, R32, RZ, P2 ;  /* 0x000000ff20077207 */ /* 0x010fca0001000000 */
[----:B------:R-:W-:Y:S01]  /*0e10*/  FADD R15, R28, -R7 ;  /* 0x800000071c0f7221 */ /* 0x000fe20000000000 */
[----:B------:R-:W-:-:S03]  /*0e20*/  SEL R7, R36, RZ, P2 ;  /* 0x000000ff24077207 */ /* 0x000fc60001000000 */
[----:B------:R-:W-:-:S04]  /*0e30*/  FMUL R2, R2, R15 ;  /* 0x0000000f02027220 */ /* 0x000fc80000400000 */
[----:B------:R-:W-:Y:S01]  /*0e40*/  FFMA R2, R7, R2, R44 ;  /* 0x0000000207027223 */ /* 0x000fe2000000002c */
[----:B------:R-:W-:Y:S02]  /*0e50*/  CS2R R6, SRZ ;  /* 0x0000000000067805 */ /* 0x000fe4000001ff00 */
[----:B------:R-:W-:-:S04]  /*0e60*/  CS2R R14, SRZ ;  /* 0x00000000000e7805 */ /* 0x000fc8000001ff00 */
[----:B------:R1:W4:Y:S04]  /*0e70*/  @P1 LDG.E.EL.128 R4, desc[UR6][R52.64] ;  /* 0x0000000634041981 */ /* 0x000328000c2e1d00 */
[----:B------:R-:W5:Y:S01]  /*0e80*/  @P1 LDG.E.EL.128 R12, desc[UR6][R60.64+-0x80] ;  /* 0xffff80063c0c1981 */ /* 0x000f62000c2e1d00 */
[----:B-1----:R-:W-:-:S05]  /*0e90*/  IMAD.WIDE R52, R24, 0x4, R120 ;  /* 0x0000000418347825 */ /* 0x002fca00078e0278 */
[----:B------:R-:W5:Y:S01]  /*0ea0*/  @P1 LDG.E.EL.128 R16, desc[UR6][R52.64+-0x80] ;  /* 0xffff800634101981 */ /* 0x000f62000c2e1d00 */
[C---:B------:R-:W-:Y:S02]  /*0eb0*/  FSETP.GT.AND P4, PT, R57.reuse, 8.50705917302346158658e+37, PT ;  /* 0x7e8000003900780b */ /* 0x040fe40003f84000 */
[----:B------:R-:W-:Y:S02]  /*0ec0*/  FSETP.GEU.AND P3, PT, R57, 1.175494350822287508e-38, PT ;  /* 0x008000003900780b */ /* 0x000fe40003f6e000 */
[----:B------:R-:W-:Y:S02]  /*0ed0*/  FSEL R3, R97, 1, P4 ;  /* 0x3f80000061037808 */ /* 0x000fe40002000000 */
[----:B------:R-:W-:Y:S02]  /*0ee0*/  P2R R88, PR, RZ, 0x20 ;  /* 0x00000020ff587803 */ /* 0x000fe40000000000 */
[----:B--2---:R-:W-:-:S05]  /*0ef0*/  FSETP.GEU.AND P5, PT, R62, 1.175494350822287508e-38, PT ;  /* 0x008000003e00780b */ /* 0x004fca0003fae000 */
[----:B------:R-:W-:Y:S01]  /*0f00*/  @P4 FMUL R57, R57, 0.25 ;  /* 0x3e80000039394820 */ /* 0x000fe20000400000 */
[----:B------:R-:W-:-:S13]  /*0f10*/  FSETP.GT.AND P4, PT, R62, 8.50705917302346158658e+37, PT ;  /* 0x7e8000003e00780b */ /* 0x000fda0003f84000 */
[----:B------:R-:W-:-:S04]  /*0f20*/  @P4 FMUL R62, R62, 0.25 ;  /* 0x3e8000003e3e4820 */ /* 0x000fc80000400000 */
[----:B------:R-:W-:-:S06]  /*0f30*/  @!P5 FMUL R62, R62, 16777216 ;  /* 0x4b8000003e3ed820 */ /* 0x000fcc0000400000 */
[----:B------:R-:W0:Y:S01]  /*0f40*/  MUFU.RCP R62, R62 ;  /* 0x0000003e003e7308 */ /* 0x000e220000001000 */
[----:B------:R-:W-:Y:S02]  /*0f50*/  FSEL R63, R97, 1, P4 ;  /* 0x3f800000613f7808 */ /* 0x000fe40002000000 */
[----:B---3--:R-:W-:-:S03]  /*0f60*/  SEL R59, R8, RZ, P1 ;  /* 0x000000ff083b7207 */ /* 0x008fc60000800000 */
[----:B------:R-:W-:Y:S01]  /*0f70*/  @!P5 FMUL R63, R63, 16777216 ;  /* 0x4b8000003f3fd820 */ /* 0x000fe20000400000 */
[----:B------:R-:W-:-:S04]  /*0f80*/  FSETP.GEU.AND P0, PT, R2, RZ, PT ;  /* 0x000000ff0200720b */ /* 0x000fc80003f0e000 */
[----:B------:R-:W-:Y:S01]  /*0f90*/  FSEL R2, R2, RZ, P0 ;  /* 0x000000ff02027208 */ /* 0x000fe20000000000 */
[----:B0-----:R-:W-:Y:S01]  /*0fa0*/  FMUL R63, R62, R63 ;  /* 0x0000003f3e3f7220 */ /* 0x001fe20000400000 */
[----:B------:R-:W-:Y:S02]  /*0fb0*/  ISETP.GE.AND P0, PT, R24, 0x20, PT ;  /* 0x000000201800780c */ /* 0x000fe40003f06270 */
[----:B------:R-:W-:Y:S01]  /*0fc0*/  FSETP.GT.AND P6, PT, R49, 8.50705917302346158658e+37, PT ;  /* 0x7e8000003100780b */ /* 0x000fe20003fc4000 */
[----:B------:R-:W-:Y:S01]  /*0fd0*/  @!P3 FMUL R57, R57, 16777216 ;  /* 0x4b8000003939b820 */ /* 0x000fe20000400000 */
[----:B------:R-:W-:Y:S01]  /*0fe0*/  FSETP.GEU.AND P4, PT, R49, 1.175494350822287508e-38, PT ;  /* 0x008000003100780b */ /* 0x000fe20003f8e000 */
[----:B------:R-:W-:Y:S01]  /*0ff0*/  @!P3 FMUL R3, R3, 16777216 ;  /* 0x4b8000000303b820 */ /* 0x000fe20000400000 */
[----:B------:R-:W-:Y:S02]  /*1000*/  SEL R29, R29, RZ, P2 ;  /* 0x000000ff1d1d7207 */ /* 0x000fe40001000000 */
[----:B------:R-:W-:-:S07]  /*1010*/  SEL R8, R33, RZ, P2 ;  /* 0x000000ff21087207 */ /* 0x000fce0001000000 */
[----:B------:R-:W-:-:S04]  /*1020*/  @P6 FMUL R49, R49, 0.25 ;  /* 0x3e80000031316820 */ /* 0x000fc80000400000 */
[----:B------:R-:W-:Y:S01]  /*1030*/  @!P4 FMUL R49, R49, 16777216 ;  /* 0x4b8000003131c820 */ /* 0x000fe20000400000 */
[----:B------:R-:W-:Y:S01]  /*1040*/  FADD R8, R29, -R8 ;  /* 0x800000081d087221 */ /* 0x000fe20000000000 */
[----:B------:R-:W-:-:S04]  /*1050*/  SEL R45, R45, RZ, P2 ;  /* 0x000000ff2d2d7207 */ /* 0x000fc80001000000 */
[----:B------:R-:W-:Y:S01]  /*1060*/  MUFU.RCP R49, R49 ;  /* 0x0000003100317308 */ /* 0x000fe20000001000 */
[----:B------:R-:W-:-:S05]  /*1070*/  FSEL R48, R97, 1, P6 ;  /* 0x3f80000061307808 */ /* 0x000fca0003000000 */
[----:B------:R-:W-:Y:S01]  /*1080*/  @!P4 FMUL R48, R48, 16777216 ;  /* 0x4b8000003030c820 */ /* 0x000fe20000400000 */
[----:B------:R-:W-:Y:S02]  /*1090*/  SEL R30, R30, RZ, P2 ;  /* 0x000000ff1e1e7207 */ /* 0x000fe40001000000 */
[----:B------:R-:W-:Y:S02]  /*10a0*/  SEL R46, R46, RZ, P2 ;  /* 0x000000ff2e2e7207 */ /* 0x000fe40001000000 */
[----:B------:R-:W-:Y:S02]  /*10b0*/  P2R R32, PR, RZ, 0x1 ;  /* 0x00000001ff207803 */ /* 0x000fe40000000000 */
[----:B------:R-:W-:Y:S02]  /*10c0*/  SEL R31, R31, RZ, P2 ;  /* 0x000000ff1f1f7207 */ /* 0x000fe40001000000 */
[----:B------:R-:W-:Y:S02]  /*10d0*/  SEL R47, R47, RZ, P2 ;  /* 0x000000ff2f2f7207 */ /* 0x000fe40001000000 */
[----:B----4-:R-:W-:-:S05]  /*10e0*/  SEL R4, R4, RZ, P1 ;  /* 0x000000ff04047207 */ /* 0x010fca0000800000 */
[----:B------:R-:W-:Y:S01]  /*10f0*/  FADD R4, R4, -R59 ;  /* 0x8000003b04047221 */ /* 0x000fe20000000000 */
[----:B-----5:R-:W-:-:S03]  /*1100*/  SEL R59, R12, RZ, P1 ;  /* 0x000000ff0c3b7207 */ /* 0x020fc60000800000 */
[----:B------:R-:W-:Y:S01]  /*1110*/  FMUL R4, R4, R63 ;  /* 0x0000003f04047220 */ /* 0x000fe20000400000 */
[----:B------:R-:W-:-:S05]  /*1120*/  SEL R16, R16, RZ, P1 ;  /* 0x000000ff10107207 */ /* 0x000fca0000800000 */
[----:B------:R-:W-:-:S05]  /*1130*/  FFMA R4, R59, R4, R16 ;  /* 0x000000043b047223 */ /* 0x000fca0000000010 */
[----:B------:R-:W-:-:S04]  /*1140*/  FSETP.GEU.AND P5, PT, R4, RZ, PT ;  /* 0x000000ff0400720b */ /* 0x000fc80003fae000 */
[----:B------:R-:W-:Y:S02]  /*1150*/  @P0 FSEL R2, R4, RZ, P5 ;  /* 0x000000ff04020208 */ /* 0x000fe40002800000 */
[----:B------:R-:W0:Y:S01]  /*1160*/  MUFU.RCP R4, R57 ;  /* 0x0000003900047308 */ /* 0x000e220000001000 */
[----:B------:R-:W-:Y:S01]  /*1170*/  SEL R5, R5, RZ, P1 ;  /* 0x000000ff05057207 */ /* 0x000fe20000800000 */
[----:B0-----:R-:W-:Y:S01]  /*1180*/  FMUL R3, R4, R3 ;  /* 0x0000000304037220 */ /* 0x001fe20000400000 */
[----:B------:R-:W-:-:S03]  /*1190*/  SEL R4, R37, RZ, P2 ;  /* 0x000000ff25047207 */ /* 0x000fc60001000000 */
[----:B------:R-:W-:-:S04]  /*11a0*/  FMUL R3, R3, R8 ;  /* 0x0000000803037220 */ /* 0x000fc80000400000 */
[----:B------:R-:W-:Y:S01]  /*11b0*/  FFMA R3, R4, R3, R45 ;  /* 0x0000000304037223 */ /* 0x000fe2000000002d */
[----:B------:R-:W-:-:S05]  /*11c0*/  SEL R4, R9, RZ, P1 ;  /* 0x000000ff09047207 */ /* 0x000fca0000800000 */
[----:B------:R-:W-:Y:S01]  /*11d0*/  FADD R4, R5, -R4 ;  /* 0x8000000405047221 */ /* 0x000fe20000000000 */
[----:B------:R-:W-:Y:S01]  /*11e0*/  FMUL R5, R49, R48 ;  /* 0x0000003031057220 */ /* 0x000fe20000400000 */
[----:B------:R-:W-:Y:S02]  /*11f0*/  SEL R13, R13, RZ, P1 ;  /* 0x000000ff0d0d7207 */ /* 0x000fe40000800000 */
[----:B------:R-:W-:Y:S01]  /*1200*/  SEL R8, R17, RZ, P1 ;  /* 0x000000ff11087207 */ /* 0x000fe20000800000 */
[----:B------:R-:W-:Y:S01]  /*1210*/  FMUL R4, R4, R5 ;  /* 0x0000000504047220 */ /* 0x000fe20000400000 */
[----:B------:R-:W-:-:S03]  /*1220*/  FSETP.GEU.AND P3, PT, R3, RZ, PT ;  /* 0x000000ff0300720b */ /* 0x000fc60003f6e000 */
[----:B------:R-:W-:Y:S01]  /*1230*/  FFMA R4, R13, R4, R8 ;  /* 0x000000040d047223 */ /* 0x000fe20000000008 */
[----:B------:R-:W-:-:S04]  /*1240*/  FSEL R3, R3, RZ, P3 ;  /* 0x000000ff03037208 */ /* 0x000fc80001800000 */
[----:B------:R-:W-:-:S04]  /*1250*/  FSETP.GEU.AND P3, PT, R4, RZ, PT ;  /* 0x000000ff0400720b */ /* 0x000fc80003f6e000 */
[----:B------:R-:W-:Y:S02]  /*1260*/  @P0 FSEL R3, R4, RZ, P3 ;  /* 0x000000ff04030208 */ /* 0x000fe40001800000 */
[----:B------:R-:W-:Y:S02]  /*1270*/  SEL R4, R50, RZ, P2 ;  /* 0x000000ff32047207 */ /* 0x000fe40001000000 */
[----:B------:R-:W-:-:S03]  /*1280*/  SEL R5, R51, RZ, P2 ;  /* 0x000000ff33057207 */ /* 0x000fc60001000000 */
[----:B------:R-:W-:Y:S02]  /*1290*/  FADD R4, R4, 9.9999997473787516356e-06 ;  /* 0x3727c5ac04047421 */ /* 0x000fe40000000000 */
[----:B------:R-:W-:Y:S02]  /*12a0*/  FADD R5, R5, 9.9999997473787516356e-06 ;  /* 0x3727c5ac05057421 */ /* 0x000fe40000000000 */
[----:B------:R0:W1:Y:S08]  /*12b0*/  MUFU.SQRT R8, R4 ;  /* 0x0000000400087308 */ /* 0x0000700000002000 */
[----:B------:R-:W2:Y:S01]  /*12c0*/  MUFU.SQRT R9, R5 ;  /* 0x0000000500097308 */ /* 0x000ea20000002000 */
[----:B0-----:R-:W-:-:S05]  /*12d0*/  SEL R4, R54, RZ, P1 ;  /* 0x000000ff36047207 */ /* 0x001fca0000800000 */
[----:B------:R-:W-:Y:S01]  /*12e0*/  FADD R4, R4, 9.9999997473787516356e-06 ;  /* 0x3727c5ac04047421 */ /* 0x000fe20000000000 */
[----:B-1----:R-:W-:-:S03]  /*12f0*/  FSETP.GT.AND P3, PT, R8, 8.50705917302346158658e+37, PT ;  /* 0x7e8000000800780b */ /* 0x002fc60003f64000 */
[----:B------:R-:W0:Y:S01]  /*1300*/  MUFU.SQRT R16, R4 ;  /* 0x0000000400107308 */ /* 0x000e220000002000 */
[----:B------:R-:W-:Y:S02]  /*1310*/  FSETP.GEU.AND P5, PT, R8, 1.175494350822287508e-38, PT ;  /* 0x008000000800780b */ /* 0x000fe40003fae000 */
[----:B--2---:R-:W-:Y:S02]  /*1320*/  FSETP.GT.AND P4, PT, R9, 8.50705917302346158658e+37, PT ;  /* 0x7e8000000900780b */ /* 0x004fe40003f84000 */
[----:B------:R-:W-:-:S05]  /*1330*/  FSEL R13, R97, 1, P3 ;  /* 0x3f800000610d7808 */ /* 0x000fca0001800000 */
[----:B------:R-:W-:Y:S01]  /*1340*/  @P3 FMUL R8, R8, 0.25 ;  /* 0x3e80000008083820 */ /* 0x000fe20000400000 */
[----:B------:R-:W-:Y:S02]  /*1350*/  FSETP.GEU.AND P3, PT, R9, 1.175494350822287508e-38, PT ;  /* 0x008000000900780b */ /* 0x000fe40003f6e000 */
[----:B0-----:R-:W-:Y:S01]  /*1360*/  FSETP.GT.AND P6, PT, R16, 8.50705917302346158658e+37, PT ;  /* 0x7e8000001000780b */ /* 0x001fe20003fc4000 */
[----:B------:R-:W-:Y:S01]  /*1370*/  @!P5 FMUL R8, R8, 16777216 ;  /* 0x4b8000000808d820 */ /* 0x000fe20000400000 */
[----:B------:R-:W-:Y:S01]  /*1380*/  FSEL R12, R97, 1, P4 ;  /* 0x3f800000610c7808 */ /* 0x000fe20002000000 */
[----:B------:R-:W-:Y:S01]  /*1390*/  @P4 FMUL R9, R9, 0.25 ;  /* 0x3e80000009094820 */ /* 0x000fe20000400000 */
[----:B------:R-:W-:Y:S02]  /*13a0*/  FSETP.GEU.AND P4, PT, R16, 1.175494350822287508e-38, PT ;  /* 0x008000001000780b */ /* 0x000fe40003f8e000 */
[----:B------:R-:W-:Y:S01]  /*13b0*/  SEL R5, R55, RZ, P1 ;  /* 0x000000ff37057207 */ /* 0x000fe20000800000 */
[----:B------:R-:W0:Y:S04]  /*13c0*/  MUFU.RCP R8, R8 ;  /* 0x0000000800087308 */ /* 0x000e280000001000 */
[----:B------:R-:W-:-:S02]  /*13d0*/  FADD R5, R5, 9.9999997473787516356e-06 ;  /* 0x3727c5ac05057421 */ /* 0x000fc40000000000 */
[----:B------:R-:W-:Y:S02]  /*13e0*/  @P6 FMUL R16, R16, 0.25 ;  /* 0x3e80000010106820 */ /* 0x000fe40000400000 */
[----:B------:R1:W2:Y:S02]  /*13f0*/  MUFU.SQRT R17, R5 ;  /* 0x0000000500117308 */ /* 0x0002a40000002000 */
[----:B------:R-:W-:Y:S01]  /*1400*/  @!P4 FMUL R16, R16, 16777216 ;  /* 0x4b8000001010c820 */ /* 0x000fe20000400000 */
[----:B------:R-:W-:Y:S01]  /*1410*/  @!P5 FMUL R13, R13, 16777216 ;  /* 0x4b8000000d0dd820 */ /* 0x000fe20000400000 */
[----:B-1----:R-:W-:-:S03]  /*1420*/  SEL R5, R34, RZ, P2 ;  /* 0x000000ff22057207 */ /* 0x002fc60001000000 */
[----:B0-----:R-:W-:Y:S01]  /*1430*/  FMUL R4, R8, R13 ;  /* 0x0000000d08047220 */ /* 0x001fe20000400000 */
[----:B------:R-:W0:Y:S01]  /*1440*/  MUFU.RCP R16, R16 ;  /* 0x0000001000107308 */ /* 0x000e220000001000 */
[----:B------:R-:W-:Y:S01]  /*1450*/  FADD R33, R30, -R5 ;  /* 0x800000051e217221 */ /* 0x000fe20000000000 */
[----:B------:R-:W-:Y:S02]  /*1460*/  SEL R5, R38, RZ, P2 ;  /* 0x000000ff26057207 */ /* 0x000fe40001000000 */
[----:B--2---:R-:W-:Y:S01]  /*1470*/  FSETP.GT.AND P0, PT, R17, 8.50705917302346158658e+37, PT ;  /* 0x7e8000001100780b */ /* 0x004fe20003f04000 */
[----:B------:R-:W-:Y:S01]  /*1480*/  FMUL R4, R4, R33 ;  /* 0x0000002104047220 */ /* 0x000fe20000400000 */
[----:B------:R-:W-:Y:S02]  /*1490*/  FSEL R29, R97, 1, P6 ;  /* 0x3f800000611d7808 */ /* 0x000fe40003000000 */
[----:B------:R-:W-:Y:S01]  /*14a0*/  SEL R6, R6, RZ, P1 ;  /* 0x000000ff06067207 */ /* 0x000fe20000800000 */
[----:B------:R-:W-:Y:S01]  /*14b0*/  FFMA R4, R5, R4, R46 ;  /* 0x0000000405047223 */ /* 0x000fe2000000002e */
[----:B------:R-:W-:Y:S01]  /*14c0*/  SEL R5, R10, RZ, P1 ;  /* 0x000000ff0a057207 */ /* 0x000fe20000800000 */
[----:B------:R-:W-:Y:S01]  /*14d0*/  @!P4 FMUL R29, R29, 16777216 ;  /* 0x4b8000001d1dc820 */ /* 0x000fe20000400000 */
[----:B------:R-:W-:Y:S01]  /*14e0*/  @!P3 FMUL R9, R9, 16777216 ;  /* 0x4b8000000909b820 */ /* 0x000fe20000400000 */
[----:B------:R-:W-:-:S02]  /*14f0*/  FSETP.GEU.AND P6, PT, R17, 1.175494350822287508e-38, PT ;  /* 0x008000001100780b */ /* 0x000fc40003fce000 */
[----:B------:R-:W-:Y:S01]  /*1500*/  FADD R5, R6, -R5 ;  /* 0x8000000506057221 */ /* 0x000fe20000000000 */
[----:B0-----:R-:W-:Y:S01]  /*1510*/  FMUL R6, R16, R29 ;  /* 0x0000001d10067220 */ /* 0x001fe20000400000 */
[----:B------:R-:W-:Y:S01]  /*1520*/  @P0 FMUL R17, R17, 0.25 ;  /* 0x3e80000011110820 */ /* 0x000fe20000400000 */
[----:B------:R-:W-:Y:S01]  /*1530*/  FSEL R28, R97, 1, P0 ;  /* 0x3f800000611c7808 */ /* 0x000fe20000000000 */
[----:B------:R-:W0:Y:S01]  /*1540*/  MUFU.RCP R9, R9 ;  /* 0x0000000900097308 */ /* 0x000e220000001000 */
[----:B------:R-:W-:Y:S01]  /*1550*/  SEL R14, R14, RZ, P1 ;  /* 0x000000ff0e0e7207 */ /* 0x000fe20000800000 */
[----:B------:R-:W-:Y:S01]  /*1560*/  FMUL R5, R5, R6 ;  /* 0x0000000605057220 */ /* 0x000fe20000400000 */
[----:B------:R-:W-:Y:S02]  /*1570*/  SEL R13, R18, RZ, P1 ;  /* 0x000000ff120d7207 */ /* 0x000fe40000800000 */
[----:B------:R-:W-:Y:S02]  /*1580*/  ISETP.NE.AND P0, PT, R32, RZ, PT ;  /* 0x000000ff2000720c */ /* 0x000fe40003f05270 */
[----:B------:R-:W-:Y:S01]  /*1590*/  FSETP.GEU.AND P4, PT, R4, RZ, PT ;  /* 0x000000ff0400720b */ /* 0x000fe20003f8e000 */
[----:B------:R-:W-:Y:S01]  /*15a0*/  FFMA R5, R14, R5, R13 ;  /* 0x000000050e057223 */ /* 0x000fe2000000000d */
[----:B------:R-:W-:Y:S01]  /*15b0*/  @!P6 FMUL R17, R17, 16777216 ;  /* 0x4b8000001111e820 */ /* 0x000fe20000400000 */
[----:B------:R-:W-:-:S02]  /*15c0*/  SEL R6, R35, RZ, P2 ;  /* 0x000000ff23067207 */ /* 0x000fc40001000000 */
[----:B------:R-:W-:Y:S01]  /*15d0*/  FSEL R4, R4, RZ, P4 ;  /* 0x000000ff04047208 */ /* 0x000fe20002000000 */
[----:B------:R-:W-:Y:S01]  /*15e0*/  @!P3 FMUL R12, R12, 16777216 ;  /* 0x4b8000000c0cb820 */ /* 0x000fe20000400000 */
[----:B------:R-:W-:Y:S01]  /*15f0*/  FSETP.GEU.AND P4, PT, R5, RZ, PT ;  /* 0x000000ff0500720b */ /* 0x000fe20003f8e000 */
[----:B------:R-:W-:Y:S01]  /*1600*/  FADD R8, R31, -R6 ;  /* 0x800000061f087221 */ /* 0x000fe20000000000 */
[----:B------:R-:W1:Y:S02]  /*1610*/  MUFU.RCP R17, R17 ;  /* 0x0000001100117308 */ /* 0x000e640000001000 */
[----:B------:R-:W-:Y:S01]  /*1620*/  @P0 FSEL R4, R5, RZ, P4 ;  /* 0x000000ff05040208 */ /* 0x000fe20002000000 */
[----:B0-----:R-:W-:Y:S01]  /*1630*/  FMUL R5, R9, R12 ;  /* 0x0000000c09057220 */ /* 0x001fe20000400000 */
[----:B------:R-:W-:-:S03]  /*1640*/  SEL R6, R39, RZ, P2 ;  /* 0x000000ff27067207 */ /* 0x000fc60001000000 */
[----:B------:R-:W-:Y:S01]  /*1650*/  FMUL R5, R5, R8 ;  /* 0x0000000805057220 */ /* 0x000fe20000400000 */
[----:B------:R-:W-:-:S03]  /*1660*/  SEL R7, R7, RZ, P1 ;  /* 0x000000ff07077207 */ /* 0x000fc60000800000 */
[----:B------:R-:W-:Y:S01]  /*1670*/  FFMA R5, R6, R5, R47 ;  /* 0x0000000506057223 */ /* 0x000fe2000000002f */
[----:B------:R-:W-:Y:S01]  /*1680*/  SEL R6, R11, RZ, P1 ;  /* 0x000000ff0b067207 */ /* 0x000fe20000800000 */
[----:B------:R-:W-:-:S04]  /*1690*/  @!P6 FMUL R28, R28, 16777216 ;  /* 0x4b8000001c1ce820 */ /* 0x000fc80000400000 */
[----:B------:R-:W-:Y:S01]  /*16a0*/  FADD R6, R7, -R6 ;  /* 0x8000000607067221 */ /* 0x000fe20000000000 */
[----:B-1----:R-:W-:Y:S01]  /*16b0*/  FMUL R7, R17, R28 ;  /* 0x0000001c11077220 */ /* 0x002fe20000400000 */
[----:B------:R-:W-:Y:S02]  /*16c0*/  SEL R15, R15, RZ, P1 ;  /* 0x000000ff0f0f7207 */ /* 0x000fe40000800000 */
[----:B------:R-:W-:Y:S01]  /*16d0*/  SEL R8, R19, RZ, P1 ;  /* 0x000000ff13087207 */ /* 0x000fe20000800000 */
[----:B------:R-:W-:Y:S01]  /*16e0*/  FMUL R6, R6, R7 ;  /* 0x0000000706067220 */ /* 0x000fe20000400000 */
[----:B------:R-:W-:-:S03]  /*16f0*/  FSETP.GEU.AND P3, PT, R5, RZ, PT ;  /* 0x000000ff0500720b */ /* 0x000fc60003f6e000 */
[----:B------:R-:W-:Y:S01]  /*1700*/  FFMA R6, R15, R6, R8 ;  /* 0x000000060f067223 */ /* 0x000fe20000000008 */
[----:B------:R-:W-:Y:S02]  /*1710*/  SHF.R.S32.HI R112, RZ, 0x17, R56 ;  /* 0x00000017ff707819 */ /* 0x000fe40000011438 */
[----:B------:R-:W-:Y:S02]  /*1720*/  FSEL R5, R5, RZ, P3 ;  /* 0x000000ff05057208 */ /* 0x000fe40001800000 */
[----:B------:R-:W-:Y:S02]  /*1730*/  FSETP.GEU.AND P3, PT, R6, RZ, PT ;  /* 0x000000ff0600720b */ /* 0x000fe40003f6e000 */
[----:B------:R-:W-:Y:S02]  /*1740*/  SGXT R112, R112, 0x1 ;  /* 0x000000017070781a */ /* 0x000fe40000000200 */
[----:B------:R-:W-:Y:S02]  /*1750*/  LOP3.LUT R7, R40, 0x4, RZ, 0xfc, !PT ;  /* 0x0000000428077812 */ /* 0x000fe400078efcff */
[----:B------:R-:W-:-:S02]  /*1760*/  @P0 FSEL R5, R6, RZ, P3 ;  /* 0x000000ff06050208 */ /* 0x000fc40001800000 */
[----:B------:R-:W-:-:S04]  /*1770*/  LEA.HI R6, R112, R7, RZ, 0x6 ;  /* 0x0000000770067211 */ /* 0x000fc800078f30ff */
[----:B------:R-:W-:Y:S02]  /*1780*/  LOP3.LUT R6, R6, 0xffffffc0, RZ, 0xc0, !PT ;  /* 0xffffffc006067812 */ /* 0x000fe400078ec0ff */
[----:B------:R-:W-:Y:S02]  /*1790*/  CS2R R52, SRZ ;  /* 0x0000000000347805 */ /* 0x000fe4000001ff00 */
[----:B------:R-:W-:Y:S01]  /*17a0*/  CS2R R54, SRZ ;  /* 0x0000000000367805 */ /* 0x000fe2000001ff00 */
[----:B------:R-:W-:-:S04]  /*17b0*/  IMAD.IADD R7, R7, 0x1, -R6 ;  /* 0x0000000107077824 */ /* 0x000fc800078e0a06 */
[----:B------:R-:W-:Y:S01]  /*17c0*/  IMAD.WIDE R8, R7, 0x4, R76 ;  /* 0x0000000407087825 */ /* 0x000fe200078e024c */
[----:B------:R-:W-:-:S04]  /*17d0*/  CS2R R56, SRZ ;  /* 0x0000000000387805 */ /* 0x000fc8000001ff00 */
[----:B------:R0:W2:Y:S01]  /*17e0*/  @P2 LDG.E.EL.128 R52, desc[UR6][R8.64] ;  /* 0x0000000608342981 */ /* 0x0000a2000c2e1d00 */
[----:B------:R-:W-:Y:S01]  /*17f0*/  CS2R R58, SRZ ;  /* 0x00000000003a7805 */ /* 0x000fe2000001ff00 */
[----:B0-----:R-:W-:-:S05]  /*1800*/  IMAD.WIDE R8, R7, 0x4, R90 ;  /* 0x0000000407087825 */ /* 0x001fca00078e025a */
[----:B------:R0:W3:Y:S01]  /*1810*/  @P1 LDG.E.EL.128 R56, desc[UR6][R8.64+-0x80] ;  /* 0xffff800608381981 */ /* 0x0000e2000c2e1d00 */
[----:B------:R-:W-:Y:S01]  /*1820*/  P2R R11, PR, RZ, 0x1 ;  /* 0x00000001ff0b7803 */ /* 0x000fe20000000000 */
[----:B------:R-:W-:Y:S01]  /*1830*/  IMAD.IADD R15, R7, 0x1, R41 ;  /* 0x00000001070f7824 */ /* 0x000fe200078e0229 */
[----:B------:R-:W-:Y:S02]  /*1840*/  CS2R R32, SRZ ;  /* 0x0000000000207805 */ /* 0x000fe4000001ff00 */
[----:B------:R-:W-:Y:S02]  /*1850*/  CS2R R34, SRZ ;  /* 0x0000000000227805 */ /* 0x000fe4000001ff00 */
[----:B------:R-:W-:Y:S02]  /*1860*/  CS2R R36, SRZ ;  /* 0x0000000000247805 */ /* 0x000fe4000001ff00 */
[----:B------:R-:W-:Y:S01]  /*1870*/  CS2R R38, SRZ ;  /* 0x0000000000267805 */ /* 0x000fe2000001ff00 */
[----:B0-----:R-:W-:Y:S01]  /*1880*/  IMAD.WIDE R8, R15, 0x4, R70 ;  /* 0x000000040f087825 */ /* 0x001fe200078e0246 */
[----:B------:R-:W-:-:S02]  /*1890*/  CS2R R44, SRZ ;  /* 0x00000000002c7805 */ /* 0x000fc4000001ff00 */
[----:B------:R-:W-:Y:S02]  /*18a0*/  CS2R R46, SRZ ;  /* 0x00000000002e7805 */ /* 0x000fe4000001ff00 */
[----:B------:R-:W-:Y:S01]  /*18b0*/  CS2R R48, SRZ ;  /* 0x0000000000307805 */ /* 0x000fe2000001ff00 */
[----:B------:R0:W4:Y:S01]  /*18c0*/  @P2 LDG.E.EL.128 R32, desc[UR6][R8.64] ;  /* 0x0000000608202981 */ /* 0x000122000c2e1d00 */
[----:B------:R-:W-:Y:S01]  /*18d0*/  CS2R R50, SRZ ;  /* 0x0000000000327805 */ /* 0x000fe2000001ff00 */
[----:B------:R-:W-:-:S05]  /*18e0*/  IMAD.WIDE R12, R7, 0x4, R72 ;  /* 0x00000004070c7825 */ /* 0x000fca00078e0248 */
[----:B------:R1:W5:Y:S01]  /*18f0*/  @P2 LDG.E.EL.128 R44, desc[UR6][R12.64] ;  /* 0x000000060c2c2981 */ /* 0x000362000c2e1d00 */
[----:B0-----:R-:W-:-:S05]  /*1900*/  IMAD.WIDE R8, R7, 0x4, R78 ;  /* 0x0000000407087825 */ /* 0x001fca00078e024e */
[----:B------:R-:W4:Y:S01]  /*1910*/  @P2 LDG.E.EL.128 R48, desc[UR6][R8.64] ;  /* 0x0000000608302981 */ /* 0x000f22000c2e1d00 */
[----:B--2---:R-:W-:Y:S02]  /*1920*/  SEL R6, R52, RZ, P2 ;  /* 0x000000ff34067207 */ /* 0x004fe40001000000 */
[----:B------:R-:W-:-:S03]  /*1930*/  SEL R10, R53, RZ, P2 ;  /* 0x000000ff350a7207 */ /* 0x000fc60001000000 */
[----:B------:R-:W-:Y:S02]  /*1940*/  FADD R6, R6, 9.9999997473787516356e-06 ;  /* 0x3727c5ac06067421 */ /* 0x000fe40000000000 */
[----:B------:R-:W-:Y:S02]  /*1950*/  FADD R10, R10, 9.9999997473787516356e-06 ;  /* 0x3727c5ac0a0a7421 */ /* 0x000fe40000000000 */
[----:B------:R3:W0:Y:S08]  /*1960*/  MUFU.SQRT R14, R6 ;  /* 0x00000006000e7308 */ /* 0x0006300000002000 */
[----:B------:R2:W0:Y:S01]  /*1970*/  MUFU.SQRT R60, R10 ;  /* 0x0000000a003c7308 */ /* 0x0004220000002000 */
[----:B---3--:R-:W-:-:S05]  /*1980*/  SEL R6, R56, RZ, P1 ;  /* 0x000000ff38067207 */ /* 0x008fca0000800000 */
[----:B------:R-:W-:Y:S01]  /*1990*/  FADD R6, R6, 9.9999997473787516356e-06 ;  /* 0x3727c5ac06067421 */ /* 0x000fe20000000000 */
[----:B--2---:R-:W-:-:S03]  /*19a0*/  SEL R10, R57, RZ, P1 ;  /* 0x000000ff390a7207 */ /* 0x004fc60000800000 */
[----:B------:R-:W2:Y:S02]  /*19b0*/  MUFU.SQRT R61, R6 ;  /* 0x00000006003d7308 */ /* 0x000ea40000002000 */
[----:B------:R-:W-:-:S06]  /*19c0*/  FADD R10, R10, 9.9999997473787516356e-06 ;  /* 0x3727c5ac0a0a7421 */ /* 0x000fcc0000000000 */
[----:B------:R-:W3:Y:S01]  /*19d0*/  MUFU.SQRT R56, R10 ;  /* 0x0000000a00387308 */ /* 0x000ee20000002000 */
[----:B0-----:R-:W-:Y:S02]  /*19e0*/  FSETP.GT.AND P3, PT, R14, 8.50705917302346158658e+37, PT ;  /* 0x7e8000000e00780b */ /* 0x001fe40003f64000 */
[----:B------:R-:W-:Y:S02]  /*19f0*/  FSETP.GT.AND P4, PT, R60, 8.50705917302346158658e+37, PT ;  /* 0x7e8000003c00780b */ /* 0x000fe40003f84000 */
[----:B--2---:R-:W-:Y:S02]  /*1a00*/  FSETP.GT.AND P6, PT, R61, 8.50705917302346158658e+37, PT ;  /* 0x7e8000003d00780b */ /* 0x004fe40003fc4000 */
[----:B------:R-:W-:Y:S02]  /*1a10*/  FSETP.GEU.AND P5, PT, R14, 1.175494350822287508e-38, PT ;  /* 0x008000000e00780b */ /* 0x000fe40003fae000 */
[----:B---3--:R-:W-:-:S05]  /*1a20*/  FSETP.GT.AND P0, PT, R56, 8.50705917302346158658e+37, PT ;  /* 0x7e8000003800780b */ /* 0x008fca0003f04000 */
[----:B------:R-:W-:Y:S01]  /*1a30*/  @P3 FMUL R14, R14, 0.25 ;  /* 0x3e8000000e0e3820 */ /* 0x000fe20000400000 */
[C---:B------:R-:W-:Y:S02]  /*1a40*/  FSEL R17, R97.reuse, 1, P3 ;  /* 0x3f80000061117808 */ /* 0x040fe40001800000 */
[C---:B------:R-:W-:Y:S01]  /*1a50*/  FSETP.GEU.AND P3, PT, R60.reuse, 1.175494350822287508e-38, PT ;  /* 0x008000003c00780b */ /* 0x040fe20003f6e000 */
[----:B------:R-:W-:Y:S01]  /*1a60*/  @P4 FMUL R60, R60, 0.25 ;  /* 0x3e8000003c3c4820 */ /* 0x000fe20000400000 */
[----:B------:R-:W-:Y:S02]  /*1a70*/  FSEL R52, R97, 1, P4 ;  /* 0x3f80000061347808 */ /* 0x000fe40002000000 */
[C---:B------:R-:W-:Y:S01]  /*1a80*/  FSETP.GEU.AND P4, PT, R61.reuse, 1.175494350822287508e-38, PT ;  /* 0x008000003d00780b */ /* 0x040fe20003f8e000 */
[----:B------:R-:W-:Y:S01]  /*1a90*/  @P6 FMUL R61, R61, 0.25 ;  /* 0x3e8000003d3d6820 */ /* 0x000fe20000400000 */
[C---:B------:R-:W-:Y:S02]  /*1aa0*/  FSEL R80, R97.reuse, 1, P6 ;  /* 0x3f80000061507808 */ /* 0x040fe40003000000 */
[C---:B------:R-:W-:Y:S01]  /*1ab0*/  FSETP.GEU.AND P6, PT, R56.reuse, 1.175494350822287508e-38, PT ;  /* 0x008000003800780b */ /* 0x040fe20003fce000 */
[----:B------:R-:W-:Y:S01]  /*1ac0*/  @P0 FMUL R56, R56, 0.25 ;  /* 0x3e80000038380820 */ /* 0x000fe20000400000 */
[----:B------:R-:W-:-:S02]  /*1ad0*/  FSEL R53, R97, 1, P0 ;  /* 0x3f80000061357808 */ /* 0x000fc40000000000 */
[----:B------:R-:W-:Y:S01]  /*1ae0*/  ISETP.NE.AND P0, PT, R11, RZ, PT ;  /* 0x000000ff0b00720c */ /* 0x000fe20003f05270 */
[----:B------:R-:W-:-:S05]  /*1af0*/  IMAD.WIDE R10, R7, 0x4, R68 ;  /* 0x00000004070a7825 */ /* 0x000fca00078e0244 */
[----:B------:R-:W2:Y:S01]  /*1b00*/  @P2 LDG.E.EL.128 R36, desc[UR6][R10.64] ;  /* 0x000000060a242981 */ /* 0x000ea2000c2e1d00 */
[----:B------:R-:W-:-:S06]  /*1b10*/  @!P5 FMUL R14, R14, 16777216 ;  /* 0x4b8000000e0ed820 */ /* 0x000fcc0000400000 */
[----:B------:R-:W0:Y:S01]  /*1b20*/  MUFU.RCP R14, R14 ;  /* 0x0000000e000e7308 */ /* 0x000e220000001000 */
[----:B----4-:R-:W-:Y:S01]  /*1b30*/  SEL R32, R32, RZ, P2 ;  /* 0x000000ff20207207 */ /* 0x010fe20001000000 */
[----:B------:R-:W-:Y:S01]  /*1b40*/  @!P5 FMUL R17, R17, 16777216 ;  /* 0x4b8000001111d820 */ /* 0x000fe20000400000 */
[----:B------:R-:W-:Y:S01]  /*1b50*/  SEL R48, R48, RZ, P2 ;  /* 0x000000ff30307207 */ /* 0x000fe20001000000 */
[----:B------:R-:W-:Y:S01]  /*1b60*/  VIADD R63, R15, 0xffffffe0 ;  /* 0xffffffe00f3f7836 */ /* 0x000fe20000000000 */
[----:B------:R-:W-:Y:S02]  /*1b70*/  CS2R R8, SRZ ;  /* 0x0000000000087805 */ /* 0x000fe4000001ff00 */
[----:B-1----:R-:W-:Y:S01]  /*1b80*/  CS2R R12, SRZ ;  /* 0x00000000000c7805 */ /* 0x002fe2000001ff00 */
[----:B0-----:R-:W-:Y:S01]  /*1b90*/  FMUL R6, R14, R17 ;  /* 0x000000110e067220 */ /* 0x001fe20000400000 */
        /* <DEDUP_REMOVED lines=8> */
[----:B--2---:R-:W-:-:S05]  /*1c20*/  SEL R11, R36, RZ, P2 ;  /* 0x000000ff240b7207 */ /* 0x004fca0001000000 */
[----:B------:R-:W-:Y:S01]  /*1c30*/  FADD R19, R32, -R11 ;  /* 0x8000000b20137221 */ /* 0x000fe20000000000 */
[----:B-----5:R-:W-:-:S03]  /*1c40*/  SEL R11, R44, RZ, P2 ;  /* 0x000000ff2c0b7207 */ /* 0x020fc60001000000 */
[----:B------:R-:W-:-:S04]  /*1c50*/  FMUL R6, R6, R19 ;  /* 0x0000001306067220 */ /* 0x000fc80000400000 */
[----:B------:R-:W-:Y:S01]  /*1c60*/  FFMA R6, R11, R6, R48 ;  /* 0x000000060b067223 */ /* 0x000fe20000000030 */
[----:B------:R-:W-:Y:S02]  /*1c70*/  CS2R R10, SRZ ;  /* 0x00000000000a7805 */ /* 0x000fe4000001ff00 */
[----:B------:R-:W-:-:S04]  /*1c80*/  CS2R R18, SRZ ;  /* 0x0000000000127805 */ /* 0x000fc8000001ff00 */
[----:B------:R0:W2:Y:S04]  /*1c90*/  @P1 LDG.E.EL.128 R8, desc[UR6][R62.64] ;  /* 0x000000063e081981 */ /* 0x0000a8000c2e1d00 */
[----:B------:R-:W4:Y:S01]  /*1ca0*/  @P1 LDG.E.EL.128 R16, desc[UR6][R66.64+-0x80] ;  /* 0xffff800642101981 */ /* 0x000f22000c2e1d00 */
[----:B0-----:R-:W-:-:S05]  /*1cb0*/  IMAD.WIDE R62, R7, 0x4, R120 ;  /* 0x00000004073e7825 */ /* 0x001fca00078e0278 */
[----:B------:R-:W5:Y:S01]  /*1cc0*/  @P1 LDG.E.EL.128 R28, desc[UR6][R62.64+-0x80] ;  /* 0xffff80063e1c1981 */ /* 0x000f62000c2e1d00 */
[----:B------:R-:W-:-:S06]  /*1cd0*/  @!P4 FMUL R61, R61, 16777216 ;  /* 0x4b8000003d3dc820 */ /* 0x000fcc0000400000 */
[----:B------:R-:W0:Y:S01]  /*1ce0*/  MUFU.RCP R61, R61 ;  /* 0x0000003d003d7308 */ /* 0x000e220000001000 */
[----:B---3--:R-:W-:Y:S01]  /*1cf0*/  SEL R7, R12, RZ, P1 ;  /* 0x000000ff0c077207 */ /* 0x008fe20000800000 */
[----:B------:R-:W-:Y:S01]  /*1d00*/  @!P4 FMUL R80, R80, 16777216 ;  /* 0x4b8000005050c820 */ /* 0x000fe20000400000 */
[----:B------:R-:W-:-:S03]  /*1d10*/  FSETP.GEU.AND P4, PT, R6, RZ, PT ;  /* 0x000000ff0600720b */ /* 0x000fc60003f8e000 */
[----:B0-----:R-:W-:Y:S01]  /*1d20*/  FMUL R80, R61, R80 ;  /* 0x000000503d507220 */ /* 0x001fe20000400000 */
[----:B------:R-:W-:Y:S01]  /*1d30*/  FSEL R6, R6, RZ, P4 ;  /* 0x000000ff06067208 */ /* 0x000fe20002000000 */
[----:B------:R-:W-:Y:S01]  /*1d40*/  @!P3 FMUL R60, R60, 16777216 ;  /* 0x4b8000003c3cb820 */ /* 0x000fe20000400000 */
[----:B------:R-:W-:Y:S01]  /*1d50*/  @!P6 FMUL R56, R56, 16777216 ;  /* 0x4b8000003838e820 */ /* 0x000fe20000400000 */
[----:B------:R-:W-:Y:S01]  /*1d60*/  SEL R33, R33, RZ, P2 ;  /* 0x000000ff21217207 */ /* 0x000fe20001000000 */
[----:B------:R-:W-:-:S04]  /*1d70*/  @!P3 FMUL R52, R52, 16777216 ;  /* 0x4b8000003434b820 */ /* 0x000fc80000400000 */
[----:B------:R-:W0:Y:S01]  /*1d80*/  MUFU.RCP R56, R56 ;  /* 0x0000003800387308 */ /* 0x000e220000001000 */
[----:B------:R-:W-:Y:S01]  /*1d90*/  SEL R49, R49, RZ, P2 ;  /* 0x000000ff31317207 */ /* 0x000fe20001000000 */
[----:B------:R-:W-:-:S04]  /*1da0*/  @!P6 FMUL R53, R53, 16777216 ;  /* 0x4b8000003535e820 */ /* 0x000fc80000400000 */
[----:B0-----:R-:W-:Y:S01]  /*1db0*/  FMUL R53, R56, R53 ;  /* 0x0000003538357220 */ /* 0x001fe20000400000 */
[----:B------:R-:W-:Y:S02]  /*1dc0*/  SEL R34, R34, RZ, P2 ;  /* 0x000000ff22227207 */ /* 0x000fe40001000000 */
[----:B------:R-:W-:Y:S02]  /*1dd0*/  SEL R50, R50, RZ, P2 ;  /* 0x000000ff32327207 */ /* 0x000fe40001000000 */
[----:B------:R-:W-:Y:S02]  /*1de0*/  P2R R36, PR, RZ, 0x1 ;  /* 0x00000001ff247803 */ /* 0x000fe40000000000 */
[----:B------:R-:W-:Y:S02]  /*1df0*/  SEL R35, R35, RZ, P2 ;  /* 0x000000ff23237207 */ /* 0x000fe40001000000 */
[----:B------:R-:W-:Y:S02]  /*1e00*/  SEL R51, R51, RZ, P2 ;  /* 0x000000ff33337207 */ /* 0x000fe40001000000 */
[----:B--2---:R-:W-:-:S05]  /*1e10*/  SEL R8, R8, RZ, P1 ;  /* 0x000000ff08087207 */ /* 0x004fca0000800000 */
[----:B------:R-:W-:Y:S01]  /*1e20*/  FADD R7, R8, -R7 ;  /* 0x8000000708077221 */ /* 0x000fe20000000000 */
[----:B----4-:R-:W-:-:S03]  /*1e30*/  SEL R16, R16, RZ, P1 ;  /* 0x000000ff10107207 */ /* 0x010fc60000800000 */
[----:B------:R-:W-:Y:S01]  /*1e40*/  FMUL R7, R7, R80 ;  /* 0x0000005007077220 */ /* 0x000fe20000400000 */
[----:B-----5:R-:W-:-:S05]  /*1e50*/  SEL R57, R28, RZ, P1 ;  /* 0x000000ff1c397207 */ /* 0x020fca0000800000 */
[----:B------:R-:W-:-:S05]  /*1e60*/  FFMA R7, R16, R7, R57 ;  /* 0x0000000710077223 */ /* 0x000fca0000000039 */
[----:B------:R-:W-:-:S04]  /*1e70*/  FSETP.GEU.AND P4, PT, R7, RZ, PT ;  /* 0x000000ff0700720b */ /* 0x000fc80003f8e000 */
[----:B------:R-:W-:Y:S02]  /*1e80*/  @P0 FSEL R6, R7, RZ, P4 ;  /* 0x000000ff07060208 */ /* 0x000fe40002000000 */
[----:B------:R-:W0:Y:S01]  /*1e90*/  MUFU.RCP R7, R60 ;  /* 0x0000003c00077308 */ /* 0x000e220000001000 */
[----:B------:R-:W-:-:S05]  /*1ea0*/  SEL R8, R37, RZ, P2 ;  /* 0x000000ff25087207 */ /* 0x000fca0001000000 */
[----:B------:R-:W-:Y:S01]  /*1eb0*/  FADD R12, R33, -R8 ;  /* 0x80000008210c7221 */ /* 0x000fe20000000000 */
[----:B------:R-:W-:Y:S01]  /*1ec0*/  SEL R8, R45, RZ, P2 ;  /* 0x000000ff2d087207 */ /* 0x000fe20001000000 */
[----:B0-----:R-:W-:-:S04]  /*1ed0*/  FMUL R7, R7, R52 ;  /* 0x0000003407077220 */ /* 0x001fc80000400000 */
[----:B------:R-:W-:Y:S01]  /*1ee0*/  FMUL R7, R7, R12 ;  /* 0x0000000c07077220 */ /* 0x000fe20000400000 */
[----:B------:R-:W-:-:S03]  /*1ef0*/  SEL R9, R9, RZ, P1 ;  /* 0x000000ff09097207 */ /* 0x000fc60000800000 */
[----:B------:R-:W-:Y:S01]  /*1f00*/  FFMA R7, R8, R7, R49 ;  /* 0x0000000708077223 */ /* 0x000fe20000000031 */
[----:B------:R-:W-:Y:S02]  /*1f10*/  SEL R8, R13, RZ, P1 ;  /* 0x000000ff0d087207 */ /* 0x000fe40000800000 */
[----:B------:R-:W-:-:S03]  /*1f20*/  SEL R17, R17, RZ, P1 ;  /* 0x000000ff11117207 */ /* 0x000fc60000800000 */
[----:B------:R-:W-:Y:S01]  /*1f30*/  FADD R8, R9, -R8 ;  /* 0x8000000809087221 */ /* 0x000fe20000000000 */
[----:B------:R-:W-:-:S03]  /*1f40*/  SEL R12, R29, RZ, P1 ;  /* 0x000000ff1d0c7207 */ /* 0x000fc60000800000 */
        /* <DEDUP_REMOVED lines=80> */
[----:B------:R-:W-:Y:S02]  /*2450*/  FSEL R9, R9, RZ, P3 ;  /* 0x000000ff09097208 */ /* 0x000fe40001800000 */
[----:B------:R-:W-:Y:S02]  /*2460*/  LOP3.LUT R19, R40, 0x8, RZ, 0xfc, !PT ;  /* 0x0000000828137812 */ /* 0x000fe400078efcff */
[----:B------:R-:W-:Y:S02]  /*2470*/  FSETP.GEU.AND P3, PT, R10, RZ, PT ;  /* 0x000000ff0a00720b */ /* 0x000fe40003f6e000 */
[----:B------:R-:W-:Y:S02]  /*2480*/  LOP3.LUT R11, R40, 0xc, RZ, 0xfc, !PT ;  /* 0x0000000c280b7812 */ /* 0x000fe400078efcff */
[----:B------:R-:W-:Y:S02]  /*2490*/  @P0 FSEL R9, R10, RZ, P3 ;  /* 0x000000ff0a090208 */ /* 0x000fe40001800000 */
[----:B------:R-:W-:-:S02]  /*24a0*/  LEA.HI R10, R112, R19, RZ, 0x6 ;  /* 0x00000013700a7211 */ /* 0x000fc400078f30ff */
[----:B------:R-:W-:Y:S02]  /*24b0*/  LEA.HI R12, R112, R11, RZ, 0x6 ;  /* 0x0000000b700c7211 */ /* 0x000fe400078f30ff */
[----:B------:R-:W-:Y:S02]  /*24c0*/  LOP3.LUT R10, R10, 0xffffffc0, RZ, 0xc0, !PT ;  /* 0xffffffc00a0a7812 */ /* 0x000fe400078ec0ff */
[----:B------:R-:W-:-:S03]  /*24d0*/  LOP3.LUT R12, R12, 0xffffffc0, RZ, 0xc0, !PT ;  /* 0xffffffc00c0c7812 */ /* 0x000fc600078ec0ff */
[----:B------:R-:W-:Y:S02]  /*24e0*/  IMAD.IADD R19, R19, 0x1, -R10 ;  /* 0x0000000113137824 */ /* 0x000fe400078e0a0a */
[----:B------:R-:W-:Y:S01]  /*24f0*/  IMAD.IADD R18, R11, 0x1, -R12 ;  /* 0x000000010b127824 */ /* 0x000fe200078e0a0c */
[----:B------:R-:W-:Y:S02]  /*2500*/  CS2R R44, SRZ ;  /* 0x00000000002c7805 */ /* 0x000fe4000001ff00 */
[----:B------:R-:W-:Y:S02]  /*2510*/  CS2R R46, SRZ ;  /* 0x00000000002e7805 */ /* 0x000fe4000001ff00 */
[----:B------:R-:W-:Y:S02]  /*2520*/  CS2R R56, SRZ ;  /* 0x0000000000387805 */ /* 0x000fe4000001ff00 */
[----:B------:R-:W-:Y:S01]  /*2530*/  CS2R R58, SRZ ;  /* 0x00000000003a7805 */ /* 0x000fe2000001ff00 */
[----:B------:R-:W-:-:S04]  /*2540*/  IMAD.WIDE R28, R19, 0x4, R76 ;  /* 0x00000004131c7825 */ /* 0x000fc800078e024c */
[--C-:B------:R-:W-:Y:S01]  /*2550*/  IMAD.WIDE R16, R18, 0x4, R68.reuse ;  /* 0x0000000412107825 */ /* 0x100fe200078e0244 */
[----:B------:R-:W-:Y:S02]  /*2560*/  CS2R R52, SRZ ;  /* 0x0000000000347805 */ /* 0x000fe4000001ff00 */
[----:B------:R-:W-:Y:S01]  /*2570*/  CS2R R54, SRZ ;  /* 0x0000000000367805 */ /* 0x000fe2000001ff00 */
[----:B------:R0:W2:Y:S01]  /*2580*/  @P2 LDG.E.EL.128 R44, desc[UR6][R28.64] ;  /* 0x000000061c2c2981 */ /* 0x0000a2000c2e1d00 */
[C---:B------:R-:W-:Y:S01]  /*2590*/  IMAD.WIDE R68, R19.reuse, 0x4, R68 ;  /* 0x0000000413447825 */ /* 0x040fe200078e0244 */
[----:B------:R-:W-:Y:S02]  /*25a0*/  CS2R R30, SRZ ;  /* 0x00000000001e7805 */ /* 0x000fe4000001ff00 */
[----:B------:R1:W3:Y:S04]  /*25b0*/  @P2 LDG.E.EL.128 R56, desc[UR6][R16.64] ;  /* 0x0000000610382981 */ /* 0x0002e8000c2e1d00 */
[----:B------:R-:W4:Y:S01]  /*25c0*/  @P2 LDG.E.EL.128 R52, desc[UR6][R68.64] ;  /* 0x0000000644342981 */ /* 0x000f22000c2e1d00 */
[----:B0-----:R-:W-:Y:S01]  /*25d0*/  CS2R R28, SRZ ;  /* 0x00000000001c7805 */ /* 0x001fe2000001ff00 */
[----:B-1----:R-:W-:-:S05]  /*25e0*/  IMAD.WIDE R16, R19, 0x4, R78 ;  /* 0x0000000413107825 */ /* 0x002fca00078e024e */
[----:B------:R-:W5:Y:S01]  /*25f0*/  @P2 LDG.E.EL.128 R28, desc[UR6][R16.64] ;  /* 0x00000006101c2981 */ /* 0x000f62000c2e1d00 */
[----:B------:R-:W-:Y:S02]  /*2600*/  CS2R R32, SRZ ;  /* 0x0000000000207805 */ /* 0x000fe4000001ff00 */
[----:B------:R-:W-:Y:S01]  /*2610*/  CS2R R34, SRZ ;  /* 0x0000000000227805 */ /* 0x000fe2000001ff00 */
[----:B------:R-:W-:-:S05]  /*2620*/  IMAD.WIDE R78, R18, 0x4, R78 ;  /* 0x00000004124e7825 */ /* 0x000fca00078e024e */
[----:B------:R-:W3:Y:S01]  /*2630*/  @P2 LDG.E.EL.128 R32, desc[UR6][R78.64] ;  /* 0x000000064e202981 */ /* 0x000ee2000c2e1d00 */
[----:B------:R-:W-:Y:S02]  /*2640*/  CS2R R48, SRZ ;  /* 0x0000000000307805 */ /* 0x000fe4000001ff00 */
[----:B------:R-:W-:Y:S01]  /*2650*/  CS2R R50, SRZ ;  /* 0x0000000000327805 */ /* 0x000fe2000001ff00 */
[----:B------:R-:W-:-:S04]  /*2660*/  IMAD.WIDE R76, R18, 0x4, R76 ;  /* 0x00000004124c7825 */ /* 0x000fc800078e024c */
[--C-:B------:R-:W-:Y:S01]  /*2670*/  IMAD.IADD R40, R18, 0x1, R41.reuse ;  /* 0x0000000112287824 */ /* 0x100fe200078e0229 */
[----:B------:R-:W-:Y:S01]  /*2680*/  CS2R R60, SRZ ;  /* 0x00000000003c7805 */ /* 0x000fe2000001ff00 */
[----:B------:R-:W-:Y:S01]  /*2690*/  IMAD.IADD R41, R19, 0x1, R41 ;  /* 0x0000000113297824 */ /* 0x000fe200078e0229 */
[----:B------:R-:W-:Y:S01]  /*26a0*/  CS2R R62, SRZ ;  /* 0x00000000003e7805 */ /* 0x000fe2000001ff00 */
[--C-:B------:R-:W-:Y:S01]  /*26b0*/  IMAD.WIDE R10, R40, 0x4, R70.reuse ;  /* 0x00000004280a7825 */ /* 0x100fe200078e0246 */
[----:B------:R-:W3:Y:S03]  /*26c0*/  @P2 LDG.E.EL.128 R48, desc[UR6][R76.64] ;  /* 0x000000064c302981 */ /* 0x000ee6000c2e1d00 */
[----:B------:R-:W-:-:S05]  /*26d0*/  IMAD.WIDE R70, R41, 0x4, R70 ;  /* 0x0000000429467825 */ /* 0x000fca00078e0246 */
[----:B------:R-:W3:Y:S01]  /*26e0*/  @P2 LDG.E.EL.128 R60, desc[UR6][R70.64] ;  /* 0x00000006463c2981 */ /* 0x000ee2000c2e1d00 */
[----:B------:R-:W-:Y:S02]  /*26f0*/  CS2R R64, SRZ ;  /* 0x0000000000407805 */ /* 0x000fe4000001ff00 */
[----:B------:R-:W-:Y:S02]  /*2700*/  CS2R R66, SRZ ;  /* 0x0000000000427805 */ /* 0x000fe4000001ff00 */
[----:B------:R-:W-:Y:S02]  /*2710*/  CS2R R36, SRZ ;  /* 0x0000000000247805 */ /* 0x000fe4000001ff00 */
[----:B------:R-:W-:Y:S02]  /*2720*/  CS2R R38, SRZ ;  /* 0x0000000000267805 */ /* 0x000fe4000001ff00 */
[----:B------:R0:W3:Y:S02]  /*2730*/  @P2 LDG.E.EL.128 R64, desc[UR6][R10.64] ;  /* 0x000000060a402981 */ /* 0x0000e4000c2e1d00 */
[----:B0-----:R-:W-:-:S04]  /*2740*/  IMAD.WIDE R10, R19, 0x4, R72 ;  /* 0x00000004130a7825 */ /* 0x001fc800078e0248 */
[----:B------:R-:W-:-:S05]  /*2750*/  IMAD.WIDE R72, R18, 0x4, R72 ;  /* 0x0000000412487825 */ /* 0x000fca00078e0248 */
[----:B------:R0:W3:Y:S01]  /*2760*/  @P2 LDG.E.EL.128 R36, desc[UR6][R72.64] ;  /* 0x0000000648242981 */ /* 0x0000e2000c2e1d00 */
[----:B------:R-:W-:Y:S02]  /*2770*/  CS2R R12, SRZ ;  /* 0x00000000000c7805 */ /* 0x000fe4000001ff00 */
[----:B------:R-:W-:-:S06]  /*2780*/  CS2R R14, SRZ ;  /* 0x00000000000e7805 */ /* 0x000fcc000001ff00 */
[----:B------:R1:W3:Y:S01]  /*2790*/  @P2 LDG.E.EL.128 R12, desc[UR6][R10.64] ;  /* 0x000000060a0c2981 */ /* 0x0002e2000c2e1d00 */
[----:B--2---:R-:W-:Y:S02]  /*27a0*/  SEL R44, R44, RZ, P2 ;  /* 0x000000ff2c2c7207 */ /* 0x004fe40001000000 */
[----:B------:R-:W-:Y:S02]  /*27b0*/  SEL R45, R45, RZ, P2 ;  /* 0x000000ff2d2d7207 */ /* 0x000fe40001000000 */
[----:B------:R-:W-:Y:S02]  /*27c0*/  SEL R46, R46, RZ, P2 ;  /* 0x000000ff2e2e7207 */ /* 0x000fe40001000000 */
[----:B------:R-:W-:Y:S02]  /*27d0*/  SEL R47, R47, RZ, P2 ;  /* 0x000000ff2f2f7207 */ /* 0x000fe40001000000 */
[----:B----4-:R-:W-:Y:S02]  /*27e0*/  SEL R99, R55, RZ, P2 ;  /* 0x000000ff37637207 */ /* 0x010fe40001000000 */
[----:B------:R-:W-:-:S02]  /*27f0*/  SEL R98, R54, RZ, P2 ;  /* 0x000000ff36627207 */ /* 0x000fc40001000000 */
[----:B-----5:R-:W-:Y:S01]  /*2800*/  SEL R54, R28, RZ, P2 ;  /* 0x000000ff1c367207 */ /* 0x020fe20001000000 */
[----:B------:R-:W-:Y:S01]  /*2810*/  FADD R28, R44, 9.9999997473787516356e-06 ;  /* 0x3727c5ac2c1c7421 */ /* 0x000fe20000000000 */
[----:B------:R-:W-:Y:S01]  /*2820*/  SEL R55, R29, RZ, P2 ;  /* 0x000000ff1d377207 */ /* 0x000fe20001000000 */
[----:B------:R-:W-:Y:S02]  /*2830*/  FADD R29, R45, 9.9999997473787516356e-06 ;  /* 0x3727c5ac2d1d7421 */ /* 0x000fe40000000000 */
[----:B------:R2:W4:Y:S01]  /*2840*/  MUFU.SQRT R77, R28 ;  /* 0x0000001c004d7308 */ /* 0x0005220000002000 */
[----:B---3--:R-:W-:Y:S02]  /*2850*/  SEL R105, R57, RZ, P2 ;  /* 0x000000ff39697207 */ /* 0x008fe40001000000 */
[----:B------:R-:W-:-:S05]  /*2860*/  SEL R104, R56, RZ, P2 ;  /* 0x000000ff38687207 */ /* 0x000fca0001000000 */
[----:B------:R3:W5:Y:S01]  /*2870*/  MUFU.SQRT R71, R29 ;  /* 0x0000001d00477308 */ /* 0x0007620000002000 */
[----:B--2---:R-:W-:Y:S01]  /*2880*/  FADD R28, R46, 9.9999997473787516356e-06 ;  /* 0x3727c5ac2e1c7421 */ /* 0x004fe20000000000 */
[----:B------:R-:W-:Y:S02]  /*2890*/  SEL R107, R59, RZ, P2 ;  /* 0x000000ff3b6b7207 */ /* 0x000fe40001000000 */
[----:B------:R-:W-:Y:S01]  /*28a0*/  SEL R106, R58, RZ, P2 ;  /* 0x000000ff3a6a7207 */ /* 0x000fe20001000000 */
[----:B---3--:R-:W-:Y:S01]  /*28b0*/  FADD R29, R47, 9.9999997473787516356e-06 ;  /* 0x3727c5ac2f1d7421 */ /* 0x008fe20000000000 */
[----:B------:R-:W-:Y:S02]  /*28c0*/  SEL R56, R30, RZ, P2 ;  /* 0x000000ff1e387207 */ /* 0x000fe40001000000 */
[----:B------:R-:W2:Y:S01]  /*28d0*/  MUFU.SQRT R79, R28 ;  /* 0x0000001c004f7308 */ /* 0x000ea20000002000 */
[----:B------:R-:W-:Y:S02]  /*28e0*/  SEL R57, R31, RZ, P2 ;  /* 0x000000ff1f397207 */ /* 0x000fe40001000000 */
[----:B------:R-:W-:-:S02]  /*28f0*/  CS2R R30, SRZ ;  /* 0x00000000001e7805 */ /* 0x000fc4000001ff00 */
[----:B------:R-:W-:Y:S02]  /*2900*/  SEL R58, R32, RZ, P2 ;  /* 0x000000ff203a7207 */ /* 0x000fe40001000000 */
[----:B------:R-:W-:Y:S01]  /*2910*/  SEL R59, R33, RZ, P2 ;  /* 0x000000ff213b7207 */ /* 0x000fe20001000000 */
[----:B------:R-:W-:Y:S01]  /*2920*/  IMAD.WIDE R32, R19, 0x4, R90 ;  /* 0x0000000413207825 */ /* 0x000fe200078e025a */
[----:B------:R3:W0:Y:S02]  /*2930*/  MUFU.SQRT R70, R29 ;  /* 0x0000001d00467308 */ /* 0x0006240000002000 */
[----:B---3--:R-:W-:-:S06]  /*2940*/  CS2R R28, SRZ ;  /* 0x00000000001c7805 */ /* 0x008fcc000001ff00 */
[----:B------:R-:W3:Y:S01]  /*2950*/  @P1 LDG.E.EL.128 R28, desc[UR6][R32.64+-0x80] ;  /* 0xffff8006201c1981 */ /* 0x000ee2000c2e1d00 */
[----:B------:R-:W-:Y:S02]  /*2960*/  SEL R48, R48, RZ, P2 ;  /* 0x000000ff30307207 */ /* 0x000fe40001000000 */
[----:B------:R-:W-:Y:S02]  /*2970*/  P2R R89, PR, RZ, 0x1 ;  /* 0x00000001ff597803 */ /* 0x000fe40000000000 */
[----:B----4-:R-:W-:Y:S01]  /*2980*/  FSETP.GEU.AND P0, PT, R77, 1.175494350822287508e-38, PT ;  /* 0x008000004d00780b */ /* 0x010fe20003f0e000 */
[----:B------:R-:W-:Y:S01]  /*2990*/  FADD R48, R48, 9.9999997473787516356e-06 ;  /* 0x3727c5ac30307421 */ /* 0x000fe20000000000 */
[----:B------:R-:W-:Y:S02]  /*29a0*/  SEL R49, R49, RZ, P2 ;  /* 0x000000ff31317207 */ /* 0x000fe40001000000 */
[----:B------:R-:W-:Y:S02]  /*29b0*/  SEL R103, R60, RZ, P2 ;  /* 0x000000ff3c677207 */ /* 0x000fe40001000000 */
[----:B------:R-:W-:-:S02]  /*29c0*/  SEL R60, R34, RZ, P2 ;  /* 0x000000ff223c7207 */ /* 0x000fc40001000000 */
[----:B------:R-:W-:Y:S02]  /*29d0*/  SEL R102, R61, RZ, P2 ;  /* 0x000000ff3d667207 */ /* 0x000fe40001000000 */
[----:B------:R-:W-:Y:S01]  /*29e0*/  P2R R34, PR, RZ, 0x1 ;  /* 0x00000001ff227803 */ /* 0x000fe20000000000 */
[----:B------:R-:W4:Y:S01]  /*29f0*/  MUFU.SQRT R61, R48 ;  /* 0x00000030003d7308 */ /* 0x000f220000002000 */
[----:B-----5:R-:W-:Y:S01]  /*2a00*/  FSETP.GEU.AND P0, PT, R71, 1.175494350822287508e-38, PT ;  /* 0x008000004700780b */ /* 0x020fe20003f0e000 */
[----:B------:R-:W-:Y:S01]  /*2a10*/  FADD R49, R49, 9.9999997473787516356e-06 ;  /* 0x3727c5ac31317421 */ /* 0x000fe20000000000 */
[----:B------:R-:W-:Y:S02]  /*2a20*/  SEL R50, R50, RZ, P2 ;  /* 0x000000ff32327207 */ /* 0x000fe40001000000 */
[----:B0-----:R-:W-:Y:S02]  /*2a30*/  SEL R73, R35, RZ, P2 ;  /* 0x000000ff23497207 */ /* 0x001fe40001000000 */
[----:B------:R-:W-:Y:S01]  /*2a40*/  P2R R35, PR, RZ, 0x1 ;  /* 0x00000001ff237803 */ /* 0x000fe20000000000 */
[----:B------:R-:W0:Y:S01]  /*2a50*/  MUFU.SQRT R68, R49 ;  /* 0x0000003100447308 */ /* 0x000e220000002000 */
[----:B--2---:R-:W-:Y:S01]  /*2a60*/  FSETP.GEU.AND P0, PT, R79, 1.175494350822287508e-38, PT ;  /* 0x008000004f00780b */ /* 0x004fe20003f0e000 */
[----:B------:R-:W-:Y:S01]  /*2a70*/  FADD R50, R50, 9.9999997473787516356e-06 ;  /* 0x3727c5ac32327421 */ /* 0x000fe20000000000 */
[----:B------:R-:W-:-:S02]  /*2a80*/  SEL R51, R51, RZ, P2 ;  /* 0x000000ff33337207 */ /* 0x000fc40001000000 */
[----:B------:R-:W-:Y:S02]  /*2a90*/  P2R R85, PR, RZ, 0x1 ;  /* 0x00000001ff557803 */ /* 0x000fe40000000000 */
[----:B------:R-:W-:Y:S01]  /*2aa0*/  FSETP.GEU.AND P0, PT, R70, 1.175494350822287508e-38, PT ;  /* 0x008000004600780b */ /* 0x000fe20003f0e000 */
[----:B------:R-:W2:Y:S01]  /*2ab0*/  MUFU.SQRT R72, R50 ;  /* 0x0000003200487308 */ /* 0x000ea20000002000 */
[----:B------:R-:W-:Y:S02]  /*2ac0*/  FADD R51, R51, 9.9999997473787516356e-06 ;  /* 0x3727c5ac33337421 */ /* 0x000fe40000000000 */
[----:B------:R-:W-:Y:S02]  /*2ad0*/  P2R R47, PR, RZ, 0x1 ;  /* 0x00000001ff2f7803 */ /* 0x000fe40000000000 */
[----:B----4-:R-:W-:-:S03]  /*2ae0*/  FSETP.GEU.AND P0, PT, R61, 1.175494350822287508e-38, PT ;  /* 0x008000003d00780b */ /* 0x010fc60003f0e000 */
[----:B------:R-:W4:Y:S01]  /*2af0*/  MUFU.SQRT R76, R51 ;  /* 0x00000033004c7308 */ /* 0x000f220000002000 */
[----:B------:R-:W-:Y:S02]  /*2b00*/  P2R R46, PR, RZ, 0x1 ;  /* 0x00000001ff2e7803 */ /* 0x000fe40000000000 */
[----:B0-----:R-:W-:-:S04]  /*2b10*/  FSETP.GEU.AND P0, PT, R68, 1.175494350822287508e-38, PT ;  /* 0x008000004400780b */ /* 0x001fc80003f0e000 */
[----:B------:R-:W-:Y:S02]  /*2b20*/  P2R R45, PR, RZ, 0x1 ;  /* 0x00000001ff2d7803 */ /* 0x000fe40000000000 */
[----:B--2---:R-:W-:-:S04]  /*2b30*/  FSETP.GEU.AND P0, PT, R72, 1.175494350822287508e-38, PT ;  /* 0x008000004800780b */ /* 0x004fc80003f0e000 */
[----:B------:R-:W-:Y:S02]  /*2b40*/  P2R R44, PR, RZ, 0x1 ;  /* 0x00000001ff2c7803 */ /* 0x000fe40000000000 */
[----:B----4-:R-:W-:Y:S02]  /*2b50*/  FSETP.GEU.AND P0, PT, R76, 1.175494350822287508e-38, PT ;  /* 0x008000004c00780b */ /* 0x010fe40003f0e000 */
[----:B-1----:R-:W-:Y:S02]  /*2b60*/  SEL R11, R53, RZ, P2 ;  /* 0x000000ff350b7207 */ /* 0x002fe40001000000 */
[----:B------:R-:W-:Y:S02]  /*2b70*/  SEL R53, R39, RZ, P2 ;  /* 0x000000ff27357207 */ /* 0x000fe40001000000 */
[----:B------:R-:W-:Y:S02]  /*2b80*/  P2R R39, PR, RZ, 0x1 ;  /* 0x00000001ff277803 */ /* 0x000fe40000000000 */
[----:B------:R-:W-:-:S02]  /*2b90*/  SEL R16, R36, RZ, P2 ;  /* 0x000000ff24107207 */ /* 0x000fc40001000000 */
[----:B------:R-:W-:Y:S02]  /*2ba0*/  SEL R17, R37, RZ, P2 ;  /* 0x000000ff25117207 */ /* 0x000fe40001000000 */
[----:B------:R-:W-:Y:S02]  /*2bb0*/  SEL R10, R52, RZ, P2 ;  /* 0x000000ff340a7207 */ /* 0x000fe40001000000 */
[----:B------:R-:W-:Y:S02]  /*2bc0*/  SEL R111, R64, RZ, P2 ;  /* 0x000000ff406f7207 */ /* 0x000fe40001000000 */
[----:B------:R-:W-:Y:S02]  /*2bd0*/  SEL R110, R65, RZ, P2 ;  /* 0x000000ff416e7207 */ /* 0x000fe40001000000 */
[----:B------:R-:W-:Y:S02]  /*2be0*/  SEL R109, R66, RZ, P2 ;  /* 0x000000ff426d7207 */ /* 0x000fe40001000000 */
        /* <DEDUP_REMOVED lines=8> */
[----:B------:R-:W-:Y:S02]  /*2c70*/  FSETP.GT.AND P2, PT, R77, 8.50705917302346158658e+37, PT ;  /* 0x7e8000004d00780b */ /* 0x000fe40003f44000 */
[----:B---3--:R-:W-:Y:S02]  /*2c80*/  SEL R28, R28, RZ, P1 ;  /* 0x000000ff1c1c7207 */ /* 0x008fe40000800000 */
[----:B------:R-:W-:-:S03]  /*2c90*/  SEL R29, R29, RZ, P1 ;  /* 0x000000ff1d1d7207 */ /* 0x000fc60000800000 */
[----:B------:R-:W-:Y:S02]  /*2ca0*/  FADD R28, R28, 9.9999997473787516356e-06 ;  /* 0x3727c5ac1c1c7421 */ /* 0x000fe40000000000 */
[----:B------:R-:W-:Y:S02]  /*2cb0*/  FADD R29, R29, 9.9999997473787516356e-06 ;  /* 0x3727c5ac1d1d7421 */ /* 0x000fe40000000000 */
[----:B------:R0:W1:Y:S02]  /*2cc0*/  MUFU.SQRT R80, R28 ;  /* 0x0000001c00507308 */ /* 0x0000640000002000 */
[----:B0-----:R-:W-:-:S06]  /*2cd0*/  SEL R28, R30, RZ, P1 ;  /* 0x000000ff1e1c7207 */ /* 0x001fcc0000800000 */
[----:B------:R-:W0:Y:S01]  /*2ce0*/  MUFU.SQRT R82, R29 ;  /* 0x0000001d00527308 */ /* 0x000e220000002000 */
[----:B------:R-:W-:-:S07]  /*2cf0*/  FADD R28, R28, 9.9999997473787516356e-06 ;  /* 0x3727c5ac1c1c7421 */ /* 0x000fce0000000000 */
[----:B------:R-:W2:Y:S01]  /*2d00*/  MUFU.SQRT R84, R28 ;  /* 0x0000001c00547308 */ /* 0x000ea20000002000 */
[----:B-1----:R-:W-:-:S04]  /*2d10*/  FSETP.GEU.AND P0, PT, R80, 1.175494350822287508e-38, PT ;  /* 0x008000005000780b */ /* 0x002fc80003f0e000 */
[----:B------:R-:W-:Y:S02]  /*2d20*/  P2R R32, PR, RZ, 0x1 ;  /* 0x00000001ff207803 */ /* 0x000fe40000000000 */
[----:B0-----:R-:W-:-:S04]  /*2d30*/  FSETP.GEU.AND P0, PT, R82, 1.175494350822287508e-38, PT ;  /* 0x008000005200780b */ /* 0x001fc80003f0e000 */
[----:B------:R-:W-:Y:S02]  /*2d40*/  P2R R29, PR, RZ, 0x1 ;  /* 0x00000001ff1d7803 */ /* 0x000fe40000000000 */
[----:B--2---:R-:W-:Y:S02]  /*2d50*/  FSETP.GEU.AND P0, PT, R84, 1.175494350822287508e-38, PT ;  /* 0x008000005400780b */ /* 0x004fe40003f0e000 */
[----:B------:R-:W-:Y:S02]  /*2d60*/  SEL R31, R31, RZ, P1 ;  /* 0x000000ff1f1f7207 */ /* 0x000fe40000800000 */
[----:B------:R-:W-:Y:S02]  /*2d70*/  P2R R36, PR, RZ, 0x1 ;  /* 0x00000001ff247803 */ /* 0x000fe40000000000 */
[----:B------:R-:W-:Y:S01]  /*2d80*/  ISETP.NE.AND P0, PT, R29, RZ, PT ;  /* 0x000000ff1d00720c */ /* 0x000fe20003f05270 */
[----:B------:R-:W-:Y:S01]  /*2d90*/  FADD R49, R31, 9.9999997473787516356e-06 ;  /* 0x3727c5ac1f317421 */ /* 0x000fe20000000000 */
[----:B------:R-:W-:-:S02]  /*2da0*/  CS2R R28, SRZ ;  /* 0x00000000001c7805 */ /* 0x000fc4000001ff00 */
[----:B------:R-:W-:Y:S02]  /*2db0*/  CS2R R30, SRZ ;  /* 0x00000000001e7805 */ /* 0x000fe4000001ff00 */
[----:B------:R-:W-:Y:S02]  /*2dc0*/  P2R R37, PR, RZ, 0x1 ;  /* 0x00000001ff257803 */ /* 0x000fe40000000000 */
[----:B------:R-:W-:Y:S01]  /*2dd0*/  ISETP.NE.AND P0, PT, R32, RZ, PT ;  /* 0x000000ff2000720c */ /* 0x000fe20003f05270 */
[----:B------:R-:W-:-:S05]  /*2de0*/  IMAD.WIDE R32, R18, 0x4, R90 ;  /* 0x0000000412207825 */ /* 0x000fca00078e025a */
[----:B------:R-:W2:Y:S01]  /*2df0*/  @P1 LDG.E.EL.128 R28, desc[UR6][R32.64+-0x80] ;  /* 0xffff8006201c1981 */ /* 0x000ea2000c2e1d00 */
[----:B------:R-:W-:Y:S01]  /*2e00*/  @P2 FMUL R77, R77, 0.25 ;  /* 0x3e8000004d4d2820 */ /* 0x000fe20000400000 */
[----:B------:R-:W-:Y:S02]  /*2e10*/  FSEL R65, R97, 1, P2 ;  /* 0x3f80000061417808 */ /* 0x000fe40001000000 */
[----:B------:R-:W-:-:S04]  /*2e20*/  FSETP.GT.AND P2, PT, R71, 8.50705917302346158658e+37, PT ;  /* 0x7e8000004700780b */ /* 0x000fc80003f44000 */
[----:B------:R-:W-:-:S09]  /*2e30*/  FSEL R64, R97, 1, P2 ;  /* 0x3f80000061407808 */ /* 0x000fd20001000000 */
[----:B------:R-:W-:Y:S01]  /*2e40*/  @P2 FMUL R71, R71, 0.25 ;  /* 0x3e80000047472820 */ /* 0x000fe20000400000 */
        /* <DEDUP_REMOVED lines=18> */
[----:B------:R-:W-:Y:S02]  /*2f70*/  FSETP.GT.AND P2, PT, R80, 8.50705917302346158658e+37, PT ;  /* 0x7e8000005000780b */ /* 0x000fe40003f44000 */
[----:B------:R-:W-:Y:S02]  /*2f80*/  P2R R38, PR, RZ, 0x1 ;  /* 0x00000001ff267803 */ /* 0x000fe40000000000 */
[----:B------:R-:W-:Y:S02]  /*2f90*/  FSEL R81, R97, 1, P2 ;  /* 0x3f80000061517808 */ /* 0x000fe40001000000 */
[----:B------:R-:W-:-:S07]  /*2fa0*/  ISETP.NE.AND P0, PT, R39, RZ, PT ;  /* 0x000000ff2700720c */ /* 0x000fce0003f05270 */
[----:B------:R-:W-:Y:S01]  /*2fb0*/  @P2 FMUL R80, R80, 0.25 ;  /* 0x3e80000050502820 */ /* 0x000fe20000400000 */
[----:B------:R-:W-:Y:S02]  /*2fc0*/  FSETP.GT.AND P2, PT, R82, 8.50705917302346158658e+37, PT ;  /* 0x7e8000005200780b */ /* 0x000fe40003f44000 */
[----:B------:R-:W-:Y:S02]  /*2fd0*/  P2R R39, PR, RZ, 0x1 ;  /* 0x00000001ff277803 */ /* 0x000fe40000000000 */
[----:B------:R-:W-:Y:S01]  /*2fe0*/  ISETP.NE.AND P0, PT, R44, RZ, PT ;  /* 0x000000ff2c00720c */ /* 0x000fe20003f05270 */
[----:B------:R-:W0:Y:S03]  /*2ff0*/  MUFU.SQRT R86, R49 ;  /* 0x0000003100567308 */ /* 0x000e260000002000 */
[----:B------:R-:W-:Y:S02]  /*3000*/  P2R R44, PR, RZ, 0x1 ;  /* 0x00000001ff2c7803 */ /* 0x000fe40000000000 */
[----:B------:R-:W-:-:S02]  /*3010*/  ISETP.NE.AND P0, PT, R45, RZ, PT ;  /* 0x000000ff2d00720c */ /* 0x000fc40003f05270 */
[----:B------:R-:W-:Y:S01]  /*3020*/  FSEL R83, R97, 1, P2 ;  /* 0x3f80000061537808 */ /* 0x000fe20001000000 */
[----:B------:R-:W-:Y:S01]  /*3030*/  @P2 FMUL R82, R82, 0.25 ;  /* 0x3e80000052522820 */ /* 0x000fe20000400000 */
[----:B------:R-:W-:Y:S02]  /*3040*/  FSETP.GT.AND P2, PT, R84, 8.50705917302346158658e+37, PT ;  /* 0x7e8000005400780b */ /* 0x000fe40003f44000 */
[----:B------:R-:W-:Y:S02]  /*3050*/  P2R R45, PR, RZ, 0x1 ;  /* 0x00000001ff2d7803 */ /* 0x000fe40000000000 */
[----:B------:R-:W-:-:S04]  /*3060*/  ISETP.NE.AND P0, PT, R46, RZ, PT ;  /* 0x000000ff2e00720c */ /* 0x000fc80003f05270 */
[----:B------:R-:W-:Y:S02]  /*3070*/  P2R R46, PR, RZ, 0x1 ;  /* 0x00000001ff2e7803 */ /* 0x000fe40000000000 */
[----:B------:R-:W-:-:S04]  /*3080*/  ISETP.NE.AND P0, PT, R47, RZ, PT ;  /* 0x000000ff2f00720c */ /* 0x000fc80003f05270 */
[----:B------:R-:W-:Y:S01]  /*3090*/  P2R R47, PR, RZ, 0x1 ;  /* 0x00000001ff2f7803 */ /* 0x000fe20000000000 */
[----:B------:R-:W-:Y:S01]  /*30a0*/  @P2 FMUL R84, R84, 0.25 ;  /* 0x3e80000054542820 */ /* 0x000fe20000400000 */
[----:B------:R-:W-:Y:S02]  /*30b0*/  ISETP.NE.AND P0, PT, R85, RZ, PT ;  /* 0x000000ff5500720c */ /* 0x000fe40003f05270 */
[C---:B------:R-:W-:Y:S02]  /*30c0*/  FSEL R85, R97.reuse, 1, P2 ;  /* 0x3f80000061557808 */ /* 0x040fe40001000000 */
[C---:B0-----:R-:W-:Y:S02]  /*30d0*/  FSETP.GT.AND P2, PT, R86.reuse, 8.50705917302346158658e+37, PT ;  /* 0x7e8000005600780b */ /* 0x041fe40003f44000 */
[----:B------:R-:W-:Y:S02]  /*30e0*/  FSETP.GEU.AND P5, PT, R86, 1.175494350822287508e-38, PT ;  /* 0x008000005600780b */ /* 0x000fe40003fae000 */
[----:B------:R-:W-:-:S09]  /*30f0*/  FSEL R87, R97, 1, P2 ;  /* 0x3f80000061577808 */ /* 0x000fd20001000000 */
[----:B------:R-:W-:Y:S01]  /*3100*/  @P2 FMUL R86, R86, 0.25 ;  /* 0x3e80000056562820 */ /* 0x000fe20000400000 */
[----:B------:R-:W-:Y:S02]  /*3110*/  P2R R48, PR, RZ, 0x1 ;  /* 0x00000001ff307803 */ /* 0x000fe40000000000 */
[----:B------:R-:W-:-:S04]  /*3120*/  ISETP.NE.AND P0, PT, R35, RZ, PT ;  /* 0x000000ff2300720c */ /* 0x000fc80003f05270 */
[----:B------:R-:W-:Y:S02]  /*3130*/  P2R R35, PR, RZ, 0x1 ;  /* 0x00000001ff237803 */ /* 0x000fe40000000000 */
[----:B------:R-:W-:-:S04]  /*3140*/  ISETP.NE.AND P0, PT, R34, RZ, PT ;  /* 0x000000ff2200720c */ /* 0x000fc80003f05270 */
[----:B------:R-:W-:Y:S02]  /*3150*/  P2R R34, PR, RZ, 0x1 ;  /* 0x00000001ff227803 */ /* 0x000fe40000000000 */
[----:B--2---:R-:W-:-:S05]  /*3160*/  SEL R28, R28, RZ, P1 ;  /* 0x000000ff1c1c7207 */ /* 0x004fca0000800000 */
[----:B------:R-:W-:-:S04]  /*3170*/  FADD R28, R28, 9.9999997473787516356e-06 ;  /* 0x3727c5ac1c1c7421 */ /* 0x000fc80000000000 */
[----:B------:R-:W0:Y:S01]  /*3180*/  MUFU.SQRT R90, R28 ;  /* 0x0000001c005a7308 */ /* 0x000e220000002000 */
[----:B------:R-:W-:Y:S02]  /*3190*/  SEL R29, R29, RZ, P1 ;  /* 0x000000ff1d1d7207 */ /* 0x000fe40000800000 */
[----:B------:R-:W-:Y:S02]  /*31a0*/  SEL R30, R30, RZ, P1 ;  /* 0x000000ff1e1e7207 */ /* 0x000fe40000800000 */
[----:B------:R-:W-:Y:S01]  /*31b0*/  SEL R31, R31, RZ, P1 ;  /* 0x000000ff1f1f7207 */ /* 0x000fe20000800000 */
[----:B------:R-:W-:Y:S02]  /*31c0*/  FADD R29, R29, 9.9999997473787516356e-06 ;  /* 0x3727c5ac1d1d7421 */ /* 0x000fe40000000000 */
[----:B------:R-:W-:Y:S02]  /*31d0*/  FADD R30, R30, 9.9999997473787516356e-06 ;  /* 0x3727c5ac1e1e7421 */ /* 0x000fe40000000000 */
[----:B------:R-:W1:Y:S01]  /*31e0*/  MUFU.SQRT R92, R29 ;  /* 0x0000001d005c7308 */ /* 0x000e620000002000 */
[----:B------:R-:W-:Y:S01]  /*31f0*/  FADD R31, R31, 9.9999997473787516356e-06 ;  /* 0x3727c5ac1f1f7421 */ /* 0x000fe20000000000 */
[----:B0-----:R-:W-:-:S06]  /*3200*/  FSETP.GT.AND P2, PT, R90, 8.50705917302346158658e+37, PT ;  /* 0x7e8000005a00780b */ /* 0x001fcc0003f44000 */
[----:B------:R-:W0:Y:S08]  /*3210*/  MUFU.SQRT R95, R30 ;  /* 0x0000001e005f7308 */ /* 0x000e300000002000 */
[----:B------:R-:W2:Y:S01]  /*3220*/  MUFU.SQRT R96, R31 ;  /* 0x0000001f00607308 */ /* 0x000ea20000002000 */
[C---:B------:R-:W-:Y:S01]  /*3230*/  FSETP.GEU.AND P4, PT, R90.reuse, 1.175494350822287508e-38, PT ;  /* 0x008000005a00780b */ /* 0x040fe20003f8e000 */
[----:B------:R-:W-:Y:S01]  /*3240*/  @P2 FMUL R90, R90, 0.25 ;  /* 0x3e8000005a5a2820 */ /* 0x000fe20000400000 */
[----:B------:R-:W-:-:S02]  /*3250*/  FSEL R91, R97, 1, P2 ;  /* 0x3f800000615b7808 */ /* 0x000fc40001000000 */
[----:B-1----:R-:W-:Y:S02]  /*3260*/  FSETP.GT.AND P2, PT, R92, 8.50705917302346158658e+37, PT ;  /* 0x7e8000005c00780b */ /* 0x002fe40003f44000 */
[----:B0-----:R-:W-:Y:S02]  /*3270*/  FSETP.GT.AND P6, PT, R95, 8.50705917302346158658e+37, PT ;  /* 0x7e8000005f00780b */ /* 0x001fe40003fc4000 */
[----:B--2---:R-:W-:Y:S02]  /*3280*/  FSETP.GT.AND P0, PT, R96, 8.50705917302346158658e+37, PT ;  /* 0x7e8000006000780b */ /* 0x004fe40003f04000 */
[----:B------:R-:W-:-:S07]  /*3290*/  FSETP.GEU.AND P3, PT, R92, 1.175494350822287508e-38, PT ;  /* 0x008000005c00780b */ /* 0x000fce0003f6e000 */
[----:B------:R-:W-:Y:S01]  /*32a0*/  @P2 FMUL R92, R92, 0.25 ;  /* 0x3e8000005c5c2820 */ /* 0x000fe20000400000 */
[----:B------:R-:W-:Y:S02]  /*32b0*/  FSEL R93, R97, 1, P2 ;  /* 0x3f800000615d7808 */ /* 0x000fe40001000000 */
[C---:B------:R-:W-:Y:S01]  /*32c0*/  FSETP.GEU.AND P2, PT, R95.reuse, 1.175494350822287508e-38, PT ;  /* 0x008000005f00780b */ /* 0x040fe20003f4e000 */
[----:B------:R-:W-:Y:S01]  /*32d0*/  @P6 FMUL R95, R95, 0.25 ;  /* 0x3e8000005f5f6820 */ /* 0x000fe20000400000 */
[C---:B------:R-:W-:Y:S02]  /*32e0*/  FSEL R94, R97.reuse, 1, P6 ;  /* 0x3f800000615e7808 */ /* 0x040fe40003000000 */
[C---:B------:R-:W-:Y:S02]  /*32f0*/  FSETP.GEU.AND P6, PT, R96.reuse, 1.175494350822287508e-38, PT ;  /* 0x008000006000780b */ /* 0x040fe40003fce000 */
[----:B------:R-:W-:Y:S01]  /*3300*/  FSEL R97, R97, 1, P0 ;  /* 0x3f80000061617808 */ /* 0x000fe20000000000 */
[----:B------:R-:W-:Y:S01]  /*3310*/  @P0 FMUL R96, R96, 0.25 ;  /* 0x3e80000060600820 */ /* 0x000fe20000400000 */
[----:B------:R-:W-:-:S13]  /*3320*/  ISETP.NE.AND P0, PT, R34, RZ, PT ;  /* 0x000000ff2200720c */ /* 0x000fda0003f05270 */
[----:B------:R-:W-:Y:S01]  /*3330*/  @!P0 FMUL R77, R77, 16777216 ;  /* 0x4b8000004d4d8820 */ /* 0x000fe20000400000 */
[----:B------:R-:W-:Y:S01]  /*3340*/  @!P0 FMUL R65, R65, 16777216 ;  /* 0x4b80000041418820 */ /* 0x000fe20000400000 */
        /* <DEDUP_REMOVED lines=24> */
[----:B------:R-:W-:Y:S01]  /*34d0*/  ISETP.NE.AND P0, PT, R37, RZ, PT ;  /* 0x000000ff2500720c */ /* 0x000fe20003f05270 */
[----:B------:R-:W-:Y:S01]  /*34e0*/  VIADD R37, R41, 0xffffffe0 ;  /* 0xffffffe029257836 */ /* 0x000fe20000000000 */
[----:B------:R-:W-:Y:S02]  /*34f0*/  CS2R R28, SRZ ;  /* 0x00000000001c7805 */ /* 0x000fe4000001ff00 */
[----:B------:R-:W-:Y:S02]  /*3500*/  CS2R R30, SRZ ;  /* 0x00000000001e7805 */ /* 0x000fe4000001ff00 */
[----:B------:R-:W-:Y:S02]  /*3510*/  CS2R R32, SRZ ;  /* 0x0000000000207805 */ /* 0x000fe4000001ff00 */
[----:B------:R-:W-:Y:S01]  /*3520*/  CS2R R34, SRZ ;  /* 0x0000000000227805 */ /* 0x000fe2000001ff00 */
[----:B------:R-:W-:-:S05]  /*3530*/  IMAD.WIDE R38, R19, 0x4, R116 ;  /* 0x0000000413267825 */ /* 0x000fca00078e0274 */
[----:B------:R0:W2:Y:S01]  /*3540*/  @P1 LDG.E.EL.128 R32, desc[UR6][R38.64+-0x80] ;  /* 0xffff800626201981 */ /* 0x0000a2000c2e1d00 */
[----:B------:R-:W-:Y:S01]  /*3550*/  @!P0 FMUL R82, R82, 16777216 ;  /* 0x4b80000052528820 */ /* 0x000fe20000400000 */
[----:B------:R-:W-:Y:S01]  /*3560*/  @!P0 FMUL R83, R83, 16777216 ;  /* 0x4b80000053538820 */ /* 0x000fe20000400000 */
[----:B------:R-:W-:Y:S01]  /*3570*/  ISETP.NE.AND P0, PT, R36, RZ, PT ;  /* 0x000000ff2400720c */ /* 0x000fe20003f05270 */
[----:B------:R-:W-:-:S05]  /*3580*/  IMAD.WIDE R36, R37, 0x4, R114 ;  /* 0x0000000425247825 */ /* 0x000fca00078e0272 */
[----:B------:R1:W3:Y:S01]  /*3590*/  @P1 LDG.E.EL.128 R28, desc[UR6][R36.64] ;  /* 0x00000006241c1981 */ /* 0x0002e2000c2e1d00 */
[----:B------:R-:W-:Y:S02]  /*35a0*/  VIADD R45, R40, 0xffffffe0 ;  /* 0xffffffe0282d7836 */ /* 0x000fe40000000000 */
[----:B------:R-:W-:Y:S01]  /*35b0*/  @!P2 FMUL R95, R95, 16777216 ;  /* 0x4b8000005f5fa820 */ /* 0x000fe20000400000 */
[----:B------:R-:W-:Y:S01]  /*35c0*/  @!P2 FMUL R94, R94, 16777216 ;  /* 0x4b8000005e5ea820 */ /* 0x000fe20000400000 */
[----:B------:R-:W-:Y:S01]  /*35d0*/  @!P6 FMUL R96, R96, 16777216 ;  /* 0x4b8000006060e820 */ /* 0x000fe20000400000 */
[----:B------:R-:W-:Y:S01]  /*35e0*/  @!P6 FMUL R97, R97, 16777216 ;  /* 0x4b8000006161e820 */ /* 0x000fe20000400000 */
[----:B------:R-:W-:Y:S02]  /*35f0*/  ISETP.NE.AND P2, PT, R43, RZ, PT ;  /* 0x000000ff2b00720c */ /* 0x000fe40003f45270 */
[----:B0-----:R-:W-:Y:S02]  /*3600*/  CS2R R38, SRZ ;  /* 0x0000000000267805 */ /* 0x001fe4000001ff00 */
[----:B------:R-:W-:-:S02]  /*3610*/  ISETP.NE.AND P6, PT, R42, RZ, PT ;  /* 0x000000ff2a00720c */ /* 0x000fc40003fc5270 */
[----:B------:R-:W-:Y:S02]  /*3620*/  CS2R R40, SRZ ;  /* 0x0000000000287805 */ /* 0x000fe4000001ff00 */
[----:B-1----:R-:W-:Y:S02]  /*3630*/  CS2R R36, SRZ ;  /* 0x0000000000247805 */ /* 0x002fe4000001ff00 */
[----:B------:R-:W-:Y:S01]  /*3640*/  CS2R R42, SRZ ;  /* 0x00000000002a7805 */ /* 0x000fe2000001ff00 */
[----:B------:R-:W-:-:S04]  /*3650*/  IMAD.WIDE R44, R45, 0x4, R114 ;  /* 0x000000042d2c7825 */ /* 0x000fc800078e0272 */
[----:B------:R-:W-:Y:S01]  /*3660*/  IMAD.WIDE R46, R18, 0x4, R116 ;  /* 0x00000004122e7825 */ /* 0x000fe200078e0274 */
[----:B------:R0:W4:Y:S04]  /*3670*/  @P1 LDG.E.EL.128 R36, desc[UR6][R44.64] ;  /* 0x000000062c241981 */ /* 0x000128000c2e1d00 */
[----:B------:R1:W5:Y:S01]  /*3680*/  @P1 LDG.E.EL.128 R40, desc[UR6][R46.64+-0x80] ;  /* 0xffff80062e281981 */ /* 0x000362000c2e1d00 */
[----:B------:R-:W-:-:S04]  /*3690*/  IMAD.WIDE R48, R19, 0x4, R118 ;  /* 0x0000000413307825 */ /* 0x000fc800078e0276 */
[----:B------:R-:W-:Y:S01]  /*36a0*/  @!P0 FMUL R84, R84, 16777216 ;  /* 0x4b80000054548820 */ /* 0x000fe20000400000 */
[----:B0-----:R-:W-:Y:S02]  /*36b0*/  CS2R R44, SRZ ;  /* 0x00000000002c7805 */ /* 0x001fe4000001ff00 */
[----:B-1----:R-:W-:Y:S01]  /*36c0*/  CS2R R46, SRZ ;  /* 0x00000000002e7805 */ /* 0x002fe2000001ff00 */
[----:B------:R-:W-:Y:S01]  /*36d0*/  @!P0 FMUL R85, R85, 16777216 ;  /* 0x4b80000055558820 */ /* 0x000fe20000400000 */
[----:B------:R-:W-:Y:S01]  /*36e0*/  ISETP.NE.AND P0, PT, R89, RZ, PT ;  /* 0x000000ff5900720c */ /* 0x000fe20003f05270 */
[----:B------:R-:W-:Y:S01]  /*36f0*/  @!P5 FMUL R86, R86, 16777216 ;  /* 0x4b8000005656d820 */ /* 0x000fe20000400000 */
[----:B------:R-:W-:Y:S01]  /*3700*/  @!P5 FMUL R87, R87, 16777216 ;  /* 0x4b8000005757d820 */ /* 0x000fe20000400000 */
[----:B------:R-:W-:Y:S01]  /*3710*/  ISETP.NE.AND P5, PT, R88, RZ, PT ;  /* 0x000000ff5800720c */ /* 0x000fe20003fa5270 */
[----:B------:R-:W-:Y:S01]  /*3720*/  @!P4 FMUL R90, R90, 16777216 ;  /* 0x4b8000005a5ac820 */ /* 0x000fe20000400000 */
[----:B------:R-:W-:Y:S01]  /*3730*/  @!P4 FMUL R91, R91, 16777216 ;  /* 0x4b8000005b5bc820 */ /* 0x000fe20000400000 */
[----:B------:R-:W-:Y:S01]  /*3740*/  @!P3 FMUL R92, R92, 16777216 ;  /* 0x4b8000005c5cb820 */ /* 0x000fe20000400000 */
[----:B------:R-:W-:Y:S01]  /*3750*/  @!P3 FMUL R93, R93, 16777216 ;  /* 0x4b8000005d5db820 */ /* 0x000fe20000400000 */
[----:B------:R0:W4:Y:S01]  /*3760*/  @P1 LDG.E.EL.128 R44, desc[UR6][R48.64+-0x80] ;  /* 0xffff8006302c1981 */ /* 0x000122000c2e1d00 */
[----:B------:R-:W-:Y:S01]  /*3770*/  IMAD.SHL.U32 R89, R124, 0x40, RZ ;  /* 0x000000407c597824 */ /* 0x000fe200078e00ff */
[----:B------:R-:W-:-:S02]  /*3780*/  ISETP.NE.AND P4, PT, R75, RZ, PT ;  /* 0x000000ff4b00720c */ /* 0x000fc40003f85270 */
[----:B------:R-:W-:Y:S02]  /*3790*/  CS2R R50, SRZ ;  /* 0x0000000000327805 */ /* 0x000fe4000001ff00 */
[----:B------:R-:W-:Y:S01]  /*37a0*/  ISETP.NE.AND P3, PT, R74, RZ, PT ;  /* 0x000000ff4a00720c */ /* 0x000fe20003f65270 */
[----:B------:R-:W-:Y:S01]  /*37b0*/  IMAD.WIDE R74, R18, 0x4, R118 ;  /* 0x00000004124a7825 */ /* 0x000fe200078e0276 */
[----:B------:R-:W-:Y:S02]  /*37c0*/  LOP3.LUT R88, R124, 0xf0, RZ, 0xc0, !PT ;  /* 0x000000f07c587812 */ /* 0x000fe400078ec0ff */
[----:B------:R-:W-:Y:S02]  /*37d0*/  SHF.R.S32.HI R113, RZ, 0x1f, R20 ;  /* 0x0000001fff717819 */ /* 0x000fe40000011414 */
[----:B0-----:R-:W-:Y:S01]  /*37e0*/  CS2R R48, SRZ ;  /* 0x0000000000307805 */ /* 0x001fe2000001ff00 */
[----:B------:R-:W-:Y:S01]  /*37f0*/  IMAD R22, R22, 0x40, R24 ;  /* 0x0000004016167824 */ /* 0x000fe200078e0218 */
[----:B------:R-:W-:-:S02]  /*3800*/  LEA R88, R88, UR4, 0x2 ;  /* 0x0000000458587c11 */ /* 0x000fc4000f8e10ff */
[----:B------:R-:W-:Y:S02]  /*3810*/  LOP3.LUT R89, R89, 0x3fc0, RZ, 0xc0, !PT ;  /* 0x00003fc059597812 */ /* 0x000fe400078ec0ff */
[----:B------:R0:W4:Y:S01]  /*3820*/  @P1 LDG.E.EL.128 R48, desc[UR6][R74.64+-0x80] ;  /* 0xffff80064a301981 */ /* 0x000122000c2e1d00 */
[----:B------:R-:W-:Y:S01]  /*3830*/  LEA.HI R113, R113, R20, RZ, 0x5 ;  /* 0x0000001471717211 */ /* 0x000fe200078f28ff */
[----:B0-----:R-:W-:Y:S01]  /*3840*/  IMAD R75, R21, 0x4000, R22 ;  /* 0x00004000154b7824 */ /* 0x001fe200078e0216 */
[----:B------:R-:W-:Y:S01]  /*3850*/  SHF.R.S32.HI R21, RZ, 0x1f, R26 ;  /* 0x0000001fff157819 */ /* 0x000fe2000001141a */
[----:B------:R-:W-:Y:S01]  /*3860*/  IMAD.IADD R74, R88, 0x1, R89 ;  /* 0x00000001584a7824 */ /* 0x000fe200078e0259 */
[----:B------:R-:W-:Y:S02]  /*3870*/  LOP3.LUT R89, R113, 0x7fffe0, RZ, 0xc0, !PT ;  /* 0x007fffe071597812 */ /* 0x000fe400078ec0ff */
[----:B------:R-:W-:Y:S02]  /*3880*/  SHF.R.S32.HI R22, RZ, 0x1f, R23 ;  /* 0x0000001fff167819 */ /* 0x000fe40000011417 */
[----:B------:R-:W-:Y:S01]  /*3890*/  LEA.HI R21, R21, R26, RZ, 0x5 ;  /* 0x0000001a15157211 */ /* 0x000fe200078f28ff */
[----:B------:R-:W-:Y:S01]  /*38a0*/  IMAD.IADD R114, R20, 0x1, -R89 ;  /* 0x0000000114727824 */ /* 0x000fe200078e0a59 */
[----:B------:R-:W-:-:S02]  /*38b0*/  LEA.HI R22, R22, R23, RZ, 0x5 ;  /* 0x0000001716167211 */ /* 0x000fc400078f28ff */
[----:B------:R-:W-:Y:S02]  /*38c0*/  SHF.R.S32.HI R24, RZ, 0x1f, R25 ;  /* 0x0000001fff187819 */ /* 0x000fe40000011419 */
[----:B------:R-:W-:Y:S02]  /*38d0*/  LOP3.LUT R89, R21, 0x7fffe0, RZ, 0xc0, !PT ;  /* 0x007fffe015597812 */ /* 0x000fe400078ec0ff */
[----:B------:R-:W-:Y:S02]  /*38e0*/  LOP3.LUT R118, R22, 0x7fffe0, RZ, 0xc0, !PT ;  /* 0x007fffe016767812 */ /* 0x000fe400078ec0ff */
[----:B------:R-:W-:Y:S02]  /*38f0*/  LEA.HI R88, R112, R20, RZ, 0x6 ;  /* 0x0000001470587211 */ /* 0x000fe400078f30ff */
[----:B------:R-:W-:Y:S01]  /*3900*/  LEA.HI R20, R24, R25, RZ, 0x5 ;  /* 0x0000001918147211 */ /* 0x000fe200078f28ff */
[----:B------:R-:W-:Y:S01]  /*3910*/  IMAD.IADD R24, R26, 0x1, -R89 ;  /* 0x000000011a187824 */ /* 0x000fe200078e0a59 */
[C---:B------:R-:W-:Y:S01]  /*3920*/  LEA.HI R89, R112.reuse, R26, RZ, 0x6 ;  /* 0x0000001a70597211 */ /* 0x040fe200078f30ff */
[----:B------:R-:W-:Y:S01]  /*3930*/  IMAD.IADD R118, R23, 0x1, -R118 ;  /* 0x0000000117767824 */ /* 0x000fe200078e0a76 */
[----:B------:R-:W-:-:S02]  /*3940*/  LEA.HI R26, R112, R23, RZ, 0x6 ;  /* 0x00000017701a7211 */ /* 0x000fc400078f30ff */
[----:B------:R-:W-:Y:S01]  /*3950*/  LEA.HI R23, R112, R25, RZ, 0x6 ;  /* 0x0000001970177211 */ /* 0x000fe200078f30ff */
[----:B------:R-:W-:Y:S01]  /*3960*/  IMAD R112, R24, 0x200, R27 ;  /* 0x0000020018707824 */ /* 0x000fe200078e021b */
[----:B------:R-:W-:-:S04]  /*3970*/  SHF.R.S32.HI R24, RZ, 0x5, R21 ;  /* 0x00000005ff187819 */ /* 0x000fc80000011415 */
[----:B------:R-:W-:-:S04]  /*3980*/  LEA.HI R21, R21, R24, RZ, 0x1 ;  /* 0x0000001815157211 */ /* 0x000fc800078f08ff */
[----:B------:R-:W-:Y:S02]  /*3990*/  LOP3.LUT R21, R21, 0xfffffe, RZ, 0xc0, !PT ;  /* 0x00fffffe15157812 */ /* 0x000fe400078ec0ff */
[----:B------:R-:W-:Y:S02]  /*39a0*/  LOP3.LUT R116, R20, 0x7fffe0, RZ, 0xc0, !PT ;  /* 0x007fffe014747812 */ /* 0x000fe400078ec0ff */
[----:B------:R-:W-:Y:S01]  /*39b0*/  SHF.R.S32.HI R117, RZ, 0x5, R22 ;  /* 0x00000005ff757819 */ /* 0x000fe20000011416 */
[----:B------:R-:W-:Y:S01]  /*39c0*/  IMAD.IADD R115, R24, 0x1, -R21 ;  /* 0x0000000118737824 */ /* 0x000fe200078e0a15 */
[----:B------:R-:W-:Y:S01]  /*39d0*/  SHF.R.S32.HI R21, RZ, 0x5, R20 ;  /* 0x00000005ff157819 */ /* 0x000fe20000011414 */
[----:B------:R-:W-:Y:S01]  /*39e0*/  IMAD.SHL.U32 R23, R23, 0x100, RZ ;  /* 0x0000010017177824 */ /* 0x000fe200078e00ff */
[----:B------:R-:W-:Y:S01]  /*39f0*/  LEA.HI R22, R22, R117, RZ, 0x1 ;  /* 0x0000007516167211 */ /* 0x000fe200078f08ff */
[----:B------:R-:W-:Y:S01]  /*3a00*/  IMAD.IADD R116, R25, 0x1, -R116 ;  /* 0x0000000119747824 */ /* 0x000fe200078e0a74 */
[----:B------:R-:W-:-:S02]  /*3a10*/  LEA.HI R20, R20, R21, RZ, 0x1 ;  /* 0x0000001514147211 */ /* 0x000fc400078f08ff */
[----:B------:R-:W-:Y:S01]  /*3a20*/  LOP3.LUT R22, R22, 0xfffffe, RZ, 0xc0, !PT ;  /* 0x00fffffe16167812 */ /* 0x000fe200078ec0ff */
[--C-:B------:R-:W-:Y:S01]  /*3a30*/  IMAD R116, R116, 0x200, R27.reuse ;  /* 0x0000020074747824 */ /* 0x100fe200078e021b */
[----:B------:R-:W-:Y:S02]  /*3a40*/  LOP3.LUT R20, R20, 0xfffffe, RZ, 0xc0, !PT ;  /* 0x00fffffe14147812 */ /* 0x000fe400078ec0ff */
[----:B------:R-:W-:Y:S01]  /*3a50*/  LOP3.LUT R23, R23, 0xffffc000, RZ, 0xc0, !PT ;  /* 0xffffc00017177812 */ /* 0x000fe200078ec0ff */
[----:B------:R-:W-:Y:S02]  /*3a60*/  IMAD.SHL.U32 R26, R26, 0x100, RZ ;  /* 0x000001001a1a7824 */ /* 0x000fe400078e00ff */
[----:B------:R-:W-:Y:S02]  /*3a70*/  IMAD R119, R118, 0x200, R27 ;  /* 0x0000020076777824 */ /* 0x000fe400078e021b */
[----:B------:R-:W-:Y:S02]  /*3a80*/  IMAD.IADD R117, R117, 0x1, -R22 ;  /* 0x0000000175757824 */ /* 0x000fe400078e0a16 */
[----:B------:R-:W-:Y:S01]  /*3a90*/  IMAD.IADD R118, R21, 0x1, -R20 ;  /* 0x0000000115767824 */ /* 0x000fe200078e0a14 */
[----:B------:R-:W-:Y:S01]  /*3aa0*/  CS2R R20, SRZ ;  /* 0x0000000000147805 */ /* 0x000fe2000001ff00 */
[----:B------:R-:W-:Y:S01]  /*3ab0*/  IMAD.IADD R116, R23, 0x1, R116 ;  /* 0x0000000117747824 */ /* 0x000fe200078e0274 */
[----:B------:R-:W-:Y:S01]  /*3ac0*/  CS2R R22, SRZ ;  /* 0x0000000000167805 */ /* 0x000fe2000001ff00 */
[----:B------:R-:W-:Y:S01]  /*3ad0*/  IMAD.WIDE R24, R19, 0x4, R120 ;  /* 0x0000000413187825 */ /* 0x000fe200078e0278 */
[----:B------:R-:W-:-:S03]  /*3ae0*/  LOP3.LUT R26, R26, 0xffffc000, RZ, 0xc0, !PT ;  /* 0xffffc0001a1a7812 */ /* 0x000fc600078ec0ff */
[----:B------:R-:W-:Y:S01]  /*3af0*/  IMAD R114, R114, 0x200, R27 ;  /* 0x0000020072727824 */ /* 0x000fe200078e021b */
[----:B------:R0:W5:Y:S01]  /*3b00*/  @P1 LDG.E.EL.128 R20, desc[UR6][R24.64+-0x80] ;  /* 0xffff800618141981 */ /* 0x000162000c2e1d00 */
[----:B------:R-:W-:Y:S01]  /*3b10*/  IMAD.IADD R119, R26, 0x1, R119 ;  /* 0x000000011a777824 */ /* 0x000fe200078e0277 */
[----:B------:R-:W-:Y:S01]  /*3b20*/  CS2R R26, SRZ ;  /* 0x00000000001a7805 */ /* 0x000fe2000001ff00 */
[----:B------:R-:W-:Y:S01]  /*3b30*/  IMAD.WIDE R18, R18, 0x4, R120 ;  /* 0x0000000412127825 */ /* 0x000fe200078e0278 */
[----:B0-----:R-:W-:-:S06]  /*3b40*/  CS2R R24, SRZ ;  /* 0x0000000000187805 */ /* 0x001fcc000001ff00 */
[----:B------:R0:W5:Y:S01]  /*3b50*/  @P1 LDG.E.EL.128 R24, desc[UR6][R18.64+-0x80] ;  /* 0xffff800612181981 */ /* 0x000162000c2e1d00 */
[----:B------:R-:W-:-:S04]  /*3b60*/  SHF.R.S32.HI R122, RZ, 0x5, R113 ;  /* 0x00000005ff7a7819 */ /* 0x000fc80000011471 */
[----:B------:R-:W-:-:S04]  /*3b70*/  LEA.HI R113, R113, R122, RZ, 0x1 ;  /* 0x0000007a71717211 */ /* 0x000fc800078f08ff */
[----:B------:R-:W-:-:S05]  /*3b80*/  LOP3.LUT R113, R113, 0xfffffe, RZ, 0xc0, !PT ;  /* 0x00fffffe71717812 */ /* 0x000fca00078ec0ff */
[----:B------:R-:W-:Y:S01]  /*3b90*/  IMAD.IADD R113, R122, 0x1, -R113 ;  /* 0x000000017a717824 */ /* 0x000fe200078e0a71 */
[----:B--2---:R-:W-:Y:S02]  /*3ba0*/  SEL R35, R35, RZ, P1 ;  /* 0x000000ff23237207 */ /* 0x004fe40000800000 */
[----:B---3--:R-:W-:Y:S01]  /*3bb0*/  SEL R122, R31, RZ, P1 ;  /* 0x000000ff1f7a7207 */ /* 0x008fe20000800000 */
[----:B------:R-:W-:-:S05]  /*3bc0*/  IMAD.SHL.U32 R31, R124, 0x100, RZ ;  /* 0x000001007c1f7824 */ /* 0x000fca00078e00ff */
[----:B------:R-:W-:Y:S01]  /*3bd0*/  LOP3.LUT R31, R31, 0xf00, RZ, 0xc0, !PT ;  /* 0x00000f001f1f7812 */ /* 0x000fe200078ec0ff */
[----:B------:R-:W-:-:S03]  /*3be0*/  FADD R122, R122, -R35 ;  /* 0x800000237a7a7221 */ /* 0x000fc60000000000 */
[----:B------:R-:W-:Y:S02]  /*3bf0*/  LOP3.LUT R35, R0, 0x10, R31, 0xfe, !PT ;  /* 0x0000001000237812 */ /* 0x000fe400078efe1f */
[----:B------:R-:W-:Y:S02]  /*3c00*/  SEL R30, R30, RZ, P1 ;  /* 0x000000ff1e1e7207 */ /* 0x000fe40000800000 */
[----:B------:R-:W-:Y:S02]  /*3c10*/  SHF.R.U32.HI R120, RZ, 0x2, R35 ;  /* 0x00000002ff787819 */ /* 0x000fe40000011623 */
[----:B0-----:R-:W-:Y:S02]  /*3c20*/  SEL R19, R34, RZ, P1 ;  /* 0x000000ff22137207 */ /* 0x001fe40000800000 */
[----:B------:R-:W-:-:S03]  /*3c30*/  LOP3.LUT R120, R120, 0x3fffffc, RZ, 0xc0, !PT ;  /* 0x03fffffc78787812 */ /* 0x000fc600078ec0ff */
[----:B------:R-:W-:Y:S01]  /*3c40*/  FADD R34, R30, -R19 ;  /* 0x800000131e227221 */ /* 0x000fe20000000000 */
[----:B------:R-:W-:Y:S01]  /*3c50*/  LOP3.LUT R19, R0, 0x20, R31, 0xfe, !PT ;  /* 0x0000002000137812 */ /* 0x000fe200078efe1f */
[----:B------:R-:W-:-:S03]  /*3c60*/  VIADD R120, R120, UR4 ;  /* 0x0000000478787c36 */ /* 0x000fc60008000000 */
[----:B------:R-:W-:Y:S01]  /*3c70*/  SHF.R.U32.HI R30, RZ, 0x2, R19 ;  /* 0x00000002ff1e7819 */ /* 0x000fe20000011613 */
[----:B------:R-:W-:Y:S01]  /*3c80*/  IMAD R18, R35, 0x4, R120 ;  /* 0x0000000423127824 */ /* 0x000fe200078e0278 */
[----:B------:R-:W-:Y:S02]  /*3c90*/  SEL R29, R29, RZ, P1 ;  /* 0x000000ff1d1d7207 */ /* 0x000fe40000800000 */
[----:B------:R-:W-:Y:S02]  /*3ca0*/  LOP3.LUT R30, R30, 0x3fffffc, RZ, 0xc0, !PT ;  /* 0x03fffffc1e1e7812 */ /* 0x000fe400078ec0ff */
[----:B------:R-:W-:-:S03]  /*3cb0*/  SEL R120, R33, RZ, P1 ;  /* 0x000000ff21787207 */ /* 0x000fc60000800000 */
[----:B------:R-:W-:Y:S02]  /*3cc0*/  VIADD R30, R30, UR4 ;  /* 0x000000041e1e7c36 */ /* 0x000fe40008000000 */
[----:B------:R-:W-:Y:S01]  /*3cd0*/  FADD R120, R29, -R120 ;  /* 0x800000781d787221 */ /* 0x000fe20000000000 */
[----:B------:R-:W-:Y:S01]  /*3ce0*/  LOP3.LUT R29, R0, 0x30, R31, 0xfe, !PT ;  /* 0x00000030001d7812 */ /* 0x000fe200078efe1f */
[----:B------:R-:W-:-:S03]  /*3cf0*/  IMAD R19, R19, 0x4, R30 ;  /* 0x0000000413137824 */ /* 0x000fc600078e021e */
[----:B------:R-:W-:-:S04]  /*3d00*/  SHF.R.U32.HI R30, RZ, 0x2, R29 ;  /* 0x00000002ff1e7819 */ /* 0x000fc8000001161d */
[----:B------:R-:W-:Y:S02]  /*3d10*/  LOP3.LUT R30, R30, 0x3fffffc, RZ, 0xc0, !PT ;  /* 0x03fffffc1e1e7812 */ /* 0x000fe400078ec0ff */
[----:B------:R-:W-:-:S03]  /*3d20*/  SEL R121, R28, RZ, P1 ;  /* 0x000000ff1c797207 */ /* 0x000fc60000800000 */
[----:B------:R-:W-:-:S04]  /*3d30*/  VIADD R28, R30, UR4 ;  /* 0x000000041e1c7c36 */ /* 0x000fc80008000000 */
[----:B------:R-:W-:Y:S01]  /*3d40*/  IMAD R28, R29, 0x4, R28 ;  /* 0x000000041d1c7824 */ /* 0x000fe200078e021c */
[----:B------:R-:W-:-:S04]  /*3d50*/  LOP3.LUT R29, R0, 0x40, R31, 0xfe, !PT ;  /* 0x00000040001d7812 */ /* 0x000fc800078efe1f */
[----:B------:R-:W-:Y:S02]  /*3d60*/  SHF.R.U32.HI R30, RZ, 0x2, R29 ;  /* 0x00000002ff1e7819 */ /* 0x000fe4000001161d */
[----:B------:R-:W-:Y:S02]  /*3d70*/  SEL R32, R32, RZ, P1 ;  /* 0x000000ff20207207 */ /* 0x000fe40000800000 */
[----:B------:R-:W-:Y:S02]  /*3d80*/  LOP3.LUT R30, R30, 0x3fffffc, RZ, 0xc0, !PT ;  /* 0x03fffffc1e1e7812 */ /* 0x000fe400078ec0ff */
[----:B----4-:R-:W-:Y:S01]  /*3d90*/  SEL R39, R39, RZ, P1 ;  /* 0x000000ff27277207 */ /* 0x010fe20000800000 */
[----:B------:R-:W-:Y:S02]  /*3da0*/  FADD R121, R121, -R32 ;  /* 0x8000002079797221 */ /* 0x000fe40000000000 */
[----:B------:R-:W-:Y:S01]  /*3db0*/  VIADD R30, R30, UR4 ;  /* 0x000000041e1e7c36 */ /* 0x000fe20008000000 */
[----:B-----5:R-:W-:-:S03]  /*3dc0*/  SEL R32, R43, RZ, P1 ;  /* 0x000000ff2b207207 */ /* 0x020fc60000800000 */
[----:B------:R-:W-:Y:S01]  /*3dd0*/  IMAD R29, R29, 0x4, R30 ;  /* 0x000000041d1d7824 */ /* 0x000fe200078e021e */
[----:B------:R-:W-:Y:S01]  /*3de0*/  LOP3.LUT R30, R0, 0x50, R31, 0xfe, !PT ;  /* 0x00000050001e7812 */ /* 0x000fe200078efe1f */
[----:B------:R-:W-:-:S03]  /*3df0*/  FADD R43, R39, -R32 ;  /* 0x80000020272b7221 */ /* 0x000fc60000000000 */
[----:B------:R-:W-:-:S04]  /*3e00*/  SHF.R.U32.HI R32, RZ, 0x2, R30 ;  /* 0x00000002ff207819 */ /* 0x000fc8000001161e */
[----:B------:R-:W-:-:S05]  /*3e10*/  LOP3.LUT R32, R32, 0x3fffffc, RZ, 0xc0, !PT ;  /* 0x03fffffc20207812 */ /* 0x000fca00078ec0ff */
[----:B------:R-:W-:Y:S01]  /*3e20*/  VIADD R33, R32, UR4 ;  /* 0x0000000420217c36 */ /* 0x000fe20008000000 */
[----:B------:R-:W-:-:S03]  /*3e30*/  LOP3.LUT R32, R0, 0x60, R31, 0xfe, !PT ;  /* 0x0000006000207812 */ /* 0x000fc600078efe1f */
[----:B------:R-:W-:Y:S01]  /*3e40*/  IMAD R30, R30, 0x4, R33 ;  /* 0x000000041e1e7824 */ /* 0x000fe200078e0221 */
[----:B------:R-:W-:Y:S02]  /*3e50*/  SHF.R.U32.HI R33, RZ, 0x2, R32 ;  /* 0x00000002ff217819 */ /* 0x000fe40000011620 */
[----:B------:R-:W-:Y:S02]  /*3e60*/  SEL R38, R38, RZ, P1 ;  /* 0x000000ff26267207 */ /* 0x000fe40000800000 */
[----:B------:R-:W-:Y:S02]  /*3e70*/  SEL R35, R42, RZ, P1 ;  /* 0x000000ff2a237207 */ /* 0x000fe40000800000 */
[----:B------:R-:W-:-:S03]  /*3e80*/  LOP3.LUT R33, R33, 0x3fffffc, RZ, 0xc0, !PT ;  /* 0x03fffffc21217812 */ /* 0x000fc600078ec0ff */
[----:B------:R-:W-:Y:S01]  /*3e90*/  FADD R42, R38, -R35 ;  /* 0x80000023262a7221 */ /* 0x000fe20000000000 */
[----:B------:R-:W-:Y:S01]  /*3ea0*/  LOP3.LUT R35, R0, 0x70, R31, 0xfe, !PT ;  /* 0x0000007000237812 */ /* 0x000fe200078efe1f */
[----:B------:R-:W-:Y:S01]  /*3eb0*/  VIADD R33, R33, UR4 ;  /* 0x0000000421217c36 */ /* 0x000fe20008000000 */
[----:B------:R-:W-:-:S03]  /*3ec0*/  SEL R37, R37, RZ, P1 ;  /* 0x000000ff25257207 */ /* 0x000fc60000800000 */
[----:B------:R-:W-:Y:S01]  /*3ed0*/  IMAD R32, R32, 0x4, R33 ;  /* 0x0000000420207824 */ /* 0x000fe200078e0221 */
[----:B------:R-:W-:Y:S02]  /*3ee0*/  SHF.R.U32.HI R33, RZ, 0x2, R35 ;  /* 0x00000002ff217819 */ /* 0x000fe40000011623 */
[----:B------:R-:W-:Y:S02]  /*3ef0*/  SEL R38, R41, RZ, P1 ;  /* 0x000000ff29267207 */ /* 0x000fe40000800000 */
[----:B------:R-:W-:-:S03]  /*3f00*/  LOP3.LUT R33, R33, 0x3fffffc, RZ, 0xc0, !PT ;  /* 0x03fffffc21217812 */ /* 0x000fc600078ec0ff */
[----:B------:R-:W-:Y:S01]  /*3f10*/  FADD R41, R37, -R38 ;  /* 0x8000002625297221 */ /* 0x000fe20000000000 */
[----:B------:R-:W-:Y:S01]  /*3f20*/  SEL R37, R36, RZ, P1 ;  /* 0x000000ff24257207 */ /* 0x000fe20000800000 */
[----:B------:R-:W-:Y:S01]  /*3f30*/  VIADD R36, R33, UR4 ;  /* 0x0000000421247c36 */ /* 0x000fe20008000000 */
[----:B------:R-:W-:-:S03]  /*3f40*/  LOP3.LUT R33, R0, 0x80, R31, 0xfe, !PT ;  /* 0x0000008000217812 */ /* 0x000fc600078efe1f */
[----:B------:R-:W-:Y:S01]  /*3f50*/  IMAD R35, R35, 0x4, R36 ;  /* 0x0000000423237824 */ /* 0x000fe200078e0224 */
[----:B------:R-:W-:-:S04]  /*3f60*/  SHF.R.U32.HI R36, RZ, 0x2, R33 ;  /* 0x00000002ff247819 */ /* 0x000fc80000011621 */
[----:B------:R-:W-:Y:S02]  /*3f70*/  LOP3.LUT R36, R36, 0x3fffffc, RZ, 0xc0, !PT ;  /* 0x03fffffc24247812 */ /* 0x000fe400078ec0ff */
[----:B------:R-:W-:-:S03]  /*3f80*/  SEL R40, R40, RZ, P1 ;  /* 0x000000ff28287207 */ /* 0x000fc60000800000 */
[----:B------:R-:W-:-:S04]  /*3f90*/  VIADD R36, R36, UR4 ;  /* 0x0000000424247c36 */ /* 0x000fc80008000000 */
[----:B------:R-:W-:Y:S01]  /*3fa0*/  IMAD R33, R33, 0x4, R36 ;  /* 0x0000000421217824 */ /* 0x000fe200078e0224 */
[----:B------:R-:W-:Y:S01]  /*3fb0*/  LOP3.LUT R36, R0, 0x90, R31, 0xfe, !PT ;  /* 0x0000009000247812 */ /* 0x000fe200078efe1f */
[----:B------:R-:W-:-:S03]  /*3fc0*/  FADD R40, R37, -R40 ;  /* 0x8000002825287221 */ /* 0x000fc60000000000 */
[----:B------:R-:W-:-:S04]  /*3fd0*/  SHF.R.U32.HI R37, RZ, 0x2, R36 ;  /* 0x00000002ff257819 */ /* 0x000fc80000011624 */
[----:B------:R-:W-:-:S05]  /*3fe0*/  LOP3.LUT R37, R37, 0x3fffffc, RZ, 0xc0, !PT ;  /* 0x03fffffc25257812 */ /* 0x000fca00078ec0ff */
[----:B------:R-:W-:-:S04]  /*3ff0*/  VIADD R37, R37, UR4 ;  /* 0x0000000425257c36 */ /* 0x000fc80008000000 */
[----:B------:R-:W-:Y:S01]  /*4000*/  IMAD R36, R36, 0x4, R37 ;  /* 0x0000000424247824 */ /* 0x000fe200078e0225 */
[----:B------:R-:W-:-:S04]  /*4010*/  LOP3.LUT R37, R0, 0xa0, R31, 0xfe, !PT ;  /* 0x000000a000257812 */ /* 0x000fc800078efe1f */
        /* <DEDUP_REMOVED lines=9> */
[----:B------:R-:W-:Y:S01]  /*40b0*/  LOP3.LUT R39, R0, 0xc0, R31, 0xfe, !PT ;  /* 0x000000c000277812 */ /* 0x000fe200078efe1f */
[----:B------:R-:W-:-:S03]  /*40c0*/  FADD R107, R108, -R107 ;  /* 0x8000006b6c6b7221 */ /* 0x000fc60000000000 */
[----:B------:R-:W-:Y:S01]  /*40d0*/  SHF.R.U32.HI R108, RZ, 0x2, R39 ;  /* 0x00000002ff6c7819 */ /* 0x000fe20000011627 */
[----:B------:R-:W-:Y:S01]  /*40e0*/  FADD R100, R100, -R99 ;  /* 0x8000006364647221 */ /* 0x000fe20000000000 */
[----:B------:R-:W-:Y:S01]  /*40f0*/  FADD R101, R101, -R98 ;  /* 0x8000006265657221 */ /* 0x000fe20000000000 */
[----:B------:R-:W-:Y:S02]  /*4100*/  LEA.HI R99, R31, UR4, RZ, 0x1e ;  /* 0x000000041f637c11 */ /* 0x000fe4000f8ff0ff */
[----:B------:R-:W-:Y:S02]  /*4110*/  LOP3.LUT R108, R108, 0x3fffffc, RZ, 0xc0, !PT ;  /* 0x03fffffc6c6c7812 */ /* 0x000fe400078ec0ff */
[----:B------:R-:W-:-:S03]  /*4120*/  LOP3.LUT R98, R0, R31, RZ, 0xfc, !PT ;  /* 0x0000001f00627212 */ /* 0x000fc600078efcff */
[----:B------:R-:W-:Y:S02]  /*4130*/  VIADD R108, R108, UR4 ;  /* 0x000000046c6c7c36 */ /* 0x000fe40008000000 */
[----:B------:R-:W-:Y:S01]  /*4140*/  IMAD R98, R98, 0x4, R99 ;  /* 0x0000000462627824 */ /* 0x000fe200078e0263 */
[----:B------:R-:W-:Y:S01]  /*4150*/  LOP3.LUT R99, R0, 0xd0, R31, 0xfe, !PT ;  /* 0x000000d000637812 */ /* 0x000fe200078efe1f */
[----:B------:R-:W-:-:S03]  /*4160*/  IMAD R39, R39, 0x4, R108 ;  /* 0x0000000427277824 */ /* 0x000fc600078e026c */
[----:B------:R-:W-:-:S04]  /*4170*/  SHF.R.U32.HI R108, RZ, 0x2, R99 ;  /* 0x00000002ff6c7819 */ /* 0x000fc80000011663 */
[----:B------:R-:W-:-:S05]  /*4180*/  LOP3.LUT R108, R108, 0x3fffffc, RZ, 0xc0, !PT ;  /* 0x03fffffc6c6c7812 */ /* 0x000fca00078ec0ff */
[----:B------:R-:W-:Y:S02]  /*4190*/  VIADD R108, R108, UR4 ;  /* 0x000000046c6c7c36 */ /* 0x000fe40008000000 */
[----:B------:R-:W-:Y:S01]  /*41a0*/  FADD R106, R109, -R106 ;  /* 0x8000006a6d6a7221 */ /* 0x000fe20000000000 */
[----:B------:R-:W-:Y:S01]  /*41b0*/  LOP3.LUT R109, R0, 0xe0, R31, 0xfe, !PT ;  /* 0x000000e0006d7812 */ /* 0x000fe200078efe1f */
[----:B------:R-:W-:Y:S02]  /*41c0*/  IMAD R99, R99, 0x4, R108 ;  /* 0x0000000463637824 */ /* 0x000fe400078e026c */
[----:B------:R-:W0:Y:S01]  /*41d0*/  MUFU.RCP R108, R77 ;  /* 0x0000004d006c7308 */ /* 0x000e220000001000 */
[----:B------:R-:W-:Y:S02]  /*41e0*/  LOP3.LUT R31, R0, 0xf0, R31, 0xfe, !PT ;  /* 0x000000f0001f7812 */ /* 0x000fe400078efe1f */
[----:B------:R-:W-:-:S05]  /*41f0*/  SHF.R.U32.HI R0, RZ, 0x2, R109 ;  /* 0x00000002ff007819 */ /* 0x000fca000001166d */
[----:B------:R-:W1:Y:S01]  /*4200*/  MUFU.RCP R71, R71 ;  /* 0x0000004700477308 */ /* 0x000e620000001000 */
[----:B------:R-:W-:-:S07]  /*4210*/  LOP3.LUT R0, R0, 0x3fffffc, RZ, 0xc0, !PT ;  /* 0x03fffffc00007812 */ /* 0x000fce00078ec0ff */
[----:B------:R-:W2:Y:S01]  /*4220*/  MUFU.RCP R80, R80 ;  /* 0x0000005000507308 */ /* 0x000ea20000001000 */
[----:B------:R-:W-:Y:S01]  /*4230*/  FADD R105, R110, -R105 ;  /* 0x800000696e697221 */ /* 0x000fe20000000000 */
[----:B------:R-:W-:Y:S02]  /*4240*/  VIADD R0, R0, UR4 ;  /* 0x0000000400007c36 */ /* 0x000fe40008000000 */
[----:B------:R-:W-:Y:S01]  /*4250*/  FADD R103, R103, -R10 ;  /* 0x8000000a67677221 */ /* 0x000fe20000000000 */
[----:B0-----:R-:W-:-:S03]  /*4260*/  FMUL R108, R108, R65 ;  /* 0x000000416c6c7220 */ /* 0x001fc60000400000 */
[----:B------:R-:W0:Y:S01]  /*4270*/  MUFU.RCP R110, R79 ;  /* 0x0000004f006e7308 */ /* 0x000e220000001000 */
[----:B------:R-:W-:Y:S01]  /*4280*/  IMAD R0, R109, 0x4, R0 ;  /* 0x000000046d007824 */ /* 0x000fe200078e0200 */
[----:B------:R-:W-:Y:S01]  /*4290*/  SHF.R.U32.HI R109, RZ, 0x2, R31 ;  /* 0x00000002ff6d7819 */ /* 0x000fe2000001161f */
[----:B------:R-:W-:Y:S01]  /*42a0*/  FMUL R103, R108, R103 ;  /* 0x000000676c677220 */ /* 0x000fe20000400000 */
[----:B-1----:R-:W-:-:S04]  /*42b0*/  FMUL R71, R71, R64 ;  /* 0x0000004047477220 */ /* 0x002fc80000400000 */
[----:B------:R-:W1:Y:S01]  /*42c0*/  MUFU.RCP R82, R82 ;  /* 0x0000005200527308 */ /* 0x000e620000001000 */
[----:B--2---:R-:W-:Y:S01]  /*42d0*/  FMUL R80, R80, R81 ;  /* 0x0000005150507220 */ /* 0x004fe20000400000 */
[----:B------:R-:W-:Y:S01]  /*42e0*/  LOP3.LUT R109, R109, 0x3fffffc, RZ, 0xc0, !PT ;  /* 0x03fffffc6d6d7812 */ /* 0x000fe200078ec0ff */
[----:B------:R-:W-:Y:S01]  /*42f0*/  FFMA R64, R12, R103, R54 ;  /* 0x000000670c407223 */ /* 0x000fe20000000036 */
[----:B------:R-:W-:Y:S01]  /*4300*/  SEL R54, R45, RZ, P1 ;  /* 0x000000ff2d367207 */ /* 0x000fe20000800000 */
[----:B------:R-:W-:Y:S01]  /*4310*/  FADD R102, R102, -R11 ;  /* 0x8000000b66667221 */ /* 0x000fe20000000000 */
[----:B------:R-:W-:Y:S01]  /*4320*/  SEL R44, R44, RZ, P1 ;  /* 0x000000ff2c2c7207 */ /* 0x000fe20000800000 */
[----:B------:R-:W-:Y:S01]  /*4330*/  FMUL R121, R121, R80 ;  /* 0x0000005079797220 */ /* 0x000fe20000400000 */
[----:B------:R-:W-:Y:S01]  /*4340*/  SEL R45, R20, RZ, P1 ;  /* 0x000000ff142d7207 */ /* 0x000fe20000800000 */
[----:B------:R-:W2:Y:S01]  /*4350*/  MUFU.RCP R84, R84 ;  /* 0x0000005400547308 */ /* 0x000ea20000001000 */
[----:B------:R-:W-:-:S02]  /*4360*/  VIADD R109, R109, UR4 ;  /* 0x000000046d6d7c36 */ /* 0x000fc40008000000 */
[----:B------:R-:W-:Y:S01]  /*4370*/  FMUL R102, R71, R102 ;  /* 0x0000006647667220 */ /* 0x000fe20000400000 */
[----:B0-----:R-:W-:Y:S01]  /*4380*/  FMUL R110, R110, R67 ;  /* 0x000000436e6e7220 */ /* 0x001fe20000400000 */
[----:B------:R-:W-:Y:S01]  /*4390*/  SEL R71, R21, RZ, P1 ;  /* 0x000000ff15477207 */ /* 0x000fe20000800000 */
[----:B------:R-:W-:Y:S01]  /*43a0*/  FFMA R121, R44, R121, R45 ;  /* 0x000000792c797223 */ /* 0x000fe2000000002d */
        /* <DEDUP_REMOVED lines=11> */
[----:B------:R-:W-:Y:S01]  /*4460*/  SEL R44, R27, RZ, P1 ;  /* 0x000000ff1b2c7207 */ /* 0x000fe20000800000 */
[----:B------:R-:W-:Y:S01]  /*4470*/  IMAD R31, R31, 0x4, R109 ;  /* 0x000000041f1f7824 */ /* 0x000fe200078e026d */
[----:B------:R-:W-:Y:S01]  /*4480*/  FSETP.GEU.AND P1, PT, R64, RZ, PT ;  /* 0x000000ff4000720b */ /* 0x000fe20003f2e000 */
[----:B------:R-:W0:Y:S01]  /*4490*/  MUFU.RCP R109, R70 ;  /* 0x00000046006d7308 */ /* 0x000e220000001000 */
[----:B-1----:R-:W-:Y:S01]  /*44a0*/  FMUL R83, R82, R83 ;  /* 0x0000005352537220 */ /* 0x002fe20000400000 */
[----:B------:R-:W-:Y:S01]  /*44b0*/  FFMA R13, R13, R102, R55 ;  /* 0x000000660d0d7223 */ /* 0x000fe20000000037 */
[----:B------:R-:W-:Y:S02]  /*44c0*/  FSEL R45, R64, RZ, P1 ;  /* 0x000000ff402d7208 */ /* 0x000fe40000800000 */
[----:B------:R-:W-:Y:S01]  /*44d0*/  FSETP.GEU.AND P1, PT, R121, RZ, PT ;  /* 0x000000ff7900720b */ /* 0x000fe20003f2e000 */
[----:B------:R-:W-:-:S02]  /*44e0*/  FMUL R83, R120, R83 ;  /* 0x0000005378537220 */ /* 0x000fc40000400000 */
[----:B------:R-:W1:Y:S01]  /*44f0*/  MUFU.RCP R86, R86 ;  /* 0x0000005600567308 */ /* 0x000e620000001000 */
[----:B--2---:R-:W-:Y:S01]  /*4500*/  FMUL R85, R84, R85 ;  /* 0x0000005554557220 */ /* 0x004fe20000400000 */
[----:B------:R-:W-:Y:S01]  /*4510*/  @P0 FSEL R45, R121, RZ, P1 ;  /* 0x000000ff792d0208 */ /* 0x000fe20000800000 */
[----:B------:R-:W-:Y:S01]  /*4520*/  FFMA R54, R54, R83, R71 ;  /* 0x0000005336367223 */ /* 0x000fe20000000047 */
[C---:B------:R-:W-:Y:S01]  /*4530*/  FSETP.GEU.AND P1, PT, R13.reuse, RZ, PT ;  /* 0x000000ff0d00720b */ /* 0x040fe20003f2e000 */
[----:B------:R-:W-:Y:S01]  /*4540*/  FMUL R101, R110, R101 ;  /* 0x000000656e657220 */ /* 0x000fe20000400000 */
[----:B------:R-:W-:Y:S02]  /*4550*/  FMUL R22, R34, R85 ;  /* 0x0000005522167220 */ /* 0x000fe40000400000 */
[----:B------:R-:W2:Y:S01]  /*4560*/  MUFU.RCP R77, R61 ;  /* 0x0000003d004d7308 */ /* 0x000ea20000001000 */
[----:B------:R-:W-:Y:S01]  /*4570*/  FSEL R34, R13, RZ, P1 ;  /* 0x000000ff0d227208 */ /* 0x000fe20000800000 */
[----:B------:R-:W-:Y:S01]  /*4580*/  FFMA R14, R14, R101, R56 ;  /* 0x000000650e0e7223 */ /* 0x000fe20000000038 */
[----:B------:R-:W-:Y:S01]  /*4590*/  FSETP.GEU.AND P1, PT, R54, RZ, PT ;  /* 0x000000ff3600720b */ /* 0x000fe20003f2e000 */
[----:B0-----:R-:W-:Y:S01]  /*45a0*/  FMUL R109, R109, R63 ;  /* 0x0000003f6d6d7220 */ /* 0x001fe20000400000 */
[----:B------:R-:W-:-:S02]  /*45b0*/  FFMA R22, R46, R22, R67 ;  /* 0x000000162e167223 */ /* 0x000fc40000000043 */
[----:B------:R-:W-:Y:S01]  /*45c0*/  @P0 FSEL R34, R54, RZ, P1 ;  /* 0x000000ff36220208 */ /* 0x000fe20000800000 */
[----:B------:R-:W0:Y:S01]  /*45d0*/  MUFU.RCP R90, R90 ;  /* 0x0000005a005a7308 */ /* 0x000e220000001000 */
[----:B------:R-:W-:Y:S01]  /*45e0*/  FSETP.GEU.AND P1, PT, R14, RZ, PT ;  /* 0x000000ff0e00720b */ /* 0x000fe20003f2e000 */
[----:B------:R-:W-:Y:S01]  /*45f0*/  FMUL R100, R109, R100 ;  /* 0x000000646d647220 */ /* 0x000fe20000400000 */
[----:B-1----:R-:W-:Y:S02]  /*4600*/  FMUL R87, R86, R87 ;  /* 0x0000005756577220 */ /* 0x002fe40000400000 */
[----:B------:R-:W-:-:S03]  /*4610*/  FSEL R55, R14, RZ, P1 ;  /* 0x000000ff0e377208 */ /* 0x000fc60000800000 */
[----:B------:R-:W1:Y:S01]  /*4620*/  MUFU.RCP R68, R68 ;  /* 0x0000004400447308 */ /* 0x000e620000001000 */
[----:B------:R-:W-:Y:S01]  /*4630*/  FFMA R15, R15, R100, R57 ;  /* 0x000000640f0f7223 */ /* 0x000fe20000000039 */
[----:B------:R-:W-:Y:S01]  /*4640*/  FSETP.GEU.AND P1, PT, R22, RZ, PT ;  /* 0x000000ff1600720b */ /* 0x000fe20003f2e000 */
[----:B------:R-:W-:Y:S01]  /*4650*/  FMUL R122, R122, R87 ;  /* 0x000000577a7a7220 */ /* 0x000fe20000400000 */
[----:B------:R-:W-:Y:S01]  /*4660*/  FADD R104, R111, -R104 ;  /* 0x800000686f687221 */ /* 0x000fe20000000000 */
[----:B--2---:R-:W-:Y:S01]  /*4670*/  FMUL R77, R77, R78 ;  /* 0x0000004e4d4d7220 */ /* 0x004fe20000400000 */
[----:B------:R-:W-:Y:S02]  /*4680*/  @P0 FSEL R55, R22, RZ, P1 ;  /* 0x000000ff16370208 */ /* 0x000fe40000800000 */
[----:B------:R-:W2:Y:S01]  /*4690*/  MUFU.RCP R92, R92 ;  /* 0x0000005c005c7308 */ /* 0x000ea20000001000 */
[----:B------:R-:W-:Y:S01]  /*46a0*/  FFMA R12, R47, R122, R12 ;  /* 0x0000007a2f0c7223 */ /* 0x000fe2000000000c */
[----:B------:R-:W-:Y:S01]  /*46b0*/  FSETP.GEU.AND P1, PT, R15, RZ, PT ;  /* 0x000000ff0f00720b */ /* 0x000fe20003f2e000 */
[----:B------:R-:W-:Y:S01]  /*46c0*/  FMUL R77, R77, R104 ;  /* 0x000000684d4d7220 */ /* 0x000fe20000400000 */
[----:B0-----:R-:W-:-:S02]  /*46d0*/  FMUL R91, R90, R91 ;  /* 0x0000005b5a5b7220 */ /* 0x001fc40000400000 */
[----:B------:R-:W-:Y:S02]  /*46e0*/  FSEL R46, R15, RZ, P1 ;  /* 0x000000ff0f2e7208 */ /* 0x000fe40000800000 */
[----:B------:R-:W0:Y:S01]  /*46f0*/  MUFU.RCP R63, R72 ;  /* 0x00000048003f7308 */ /* 0x000e220000001000 */
[----:B------:R-:W-:Y:S01]  /*4700*/  FSETP.GEU.AND P1, PT, R12, RZ, PT ;  /* 0x000000ff0c00720b */ /* 0x000fe20003f2e000 */
[----:B-1----:R-:W-:Y:S01]  /*4710*/  FMUL R68, R68, R69 ;  /* 0x0000004544447220 */ /* 0x002fe20000400000 */
[----:B------:R-:W-:Y:S01]  /*4720*/  FFMA R16, R16, R77, R58 ;  /* 0x0000004d10107223 */ /* 0x000fe2000000003a */
[----:B------:R-:W-:Y:S01]  /*4730*/  FMUL R40, R40, R91 ;  /* 0x0000005b28287220 */ /* 0x000fe20000400000 */
[----:B------:R-:W-:Y:S01]  /*4740*/  @P0 FSEL R46, R12, RZ, P1 ;  /* 0x000000ff0c2e0208 */ /* 0x000fe20000800000 */
[----:B------:R-:W-:Y:S01]  /*4750*/  FMUL R22, R68, R105 ;  /* 0x0000006944167220 */ /* 0x000fe20000400000 */
[----:B------:R-:W1:Y:S01]  /*4760*/  LDS.128 R12, [R74] ;  /* 0x000000004a0c7984 */ /* 0x000e620000000c00 */
[----:B------:R-:W3:Y:S01]  /*4770*/  MUFU.RCP R95, R95 ;  /* 0x0000005f005f7308 */ /* 0x000ee20000001000 */
[----:B------:R-:W-:Y:S01]  /*4780*/  FFMA R21, R48, R40, R21 ;  /* 0x0000002830157223 */ /* 0x000fe20000000015 */
[----:B------:R-:W-:Y:S01]  /*4790*/  FSETP.GEU.AND P1, PT, R16, RZ, PT ;  /* 0x000000ff1000720b */ /* 0x000fe20003f2e000 */
[----:B--2---:R-:W-:Y:S01]  /*47a0*/  FMUL R92, R92, R93 ;  /* 0x0000005d5c5c7220 */ /* 0x004fe20000400000 */
[----:B------:R-:W-:-:S02]  /*47b0*/  FFMA R59, R17, R22, R59 ;  /* 0x00000016113b7223 */ /* 0x000fc4000000003b */
[----:B------:R-:W-:Y:S02]  /*47c0*/  FSEL R17, R16, RZ, P1 ;  /* 0x000000ff10117208 */ /* 0x000fe40000800000 */
[----:B------:R-:W2:Y:S01]  /*47d0*/  MUFU.RCP R65, R76 ;  /* 0x0000004c00417308 */ /* 0x000ea20000001000 */
[----:B------:R-:W-:Y:S01]  /*47e0*/  FMUL R41, R41, R92 ;  /* 0x0000005c29297220 */ /* 0x000fe20000400000 */
[----:B------:R-:W-:Y:S01]  /*47f0*/  FSETP.GEU.AND P1, PT, R21, RZ, PT ;  /* 0x000000ff1500720b */ /* 0x000fe20003f2e000 */
[----:B0-----:R-:W-:Y:S02]  /*4800*/  FMUL R27, R63, R62 ;  /* 0x0000003e3f1b7220 */ /* 0x001fe40000400000 */
[----:B------:R-:W-:Y:S01]  /*4810*/  FFMA R41, R49, R41, R20 ;  /* 0x0000002931297223 */ /* 0x000fe20000000014 */
[----:B------:R-:W-:Y:S02]  /*4820*/  @P0 FSEL R17, R21, RZ, P1 ;  /* 0x000000ff15110208 */ /* 0x000fe40000800000 */
[----:B------:R-:W0:Y:S01]  /*4830*/  MUFU.RCP R96, R96 ;  /* 0x0000006000607308 */ /* 0x000e220000001000 */
[----:B------:R-:W-:Y:S01]  /*4840*/  FSETP.GEU.AND P1, PT, R59, RZ, PT ;  /* 0x000000ff3b00720b */ /* 0x000fe20003f2e000 */
[----:B------:R-:W4:Y:S01]  /*4850*/  LDS.128 R20, [R74+0x10] ;  /* 0x000010004a147984 */ /* 0x000f220000000c00 */
[----:B------:R-:W-:Y:S01]  /*4860*/  FMUL R27, R27, R106 ;  /* 0x0000006a1b1b7220 */ /* 0x000fe20000400000 */
[----:B---3--:R-:W-:Y:S01]  /*4870*/  FMUL R95, R95, R94 ;  /* 0x0000005e5f5f7220 */ /* 0x008fe20000400000 */
[----:B------:R-:W-:-:S02]  /*4880*/  FSEL R48, R59, RZ, P1 ;  /* 0x000000ff3b307208 */ /* 0x000fc40000800000 */
[----:B------:R-:W-:Y:S01]  /*4890*/  FFMA R52, R52, R27, R60 ;  /* 0x0000001b34347223 */ /* 0x000fe2000000003c */
[----:B------:R-:W-:Y:S01]  /*48a0*/  FSETP.GEU.AND P1, PT, R41, RZ, PT ;  /* 0x000000ff2900720b */ /* 0x000fe20003f2e000 */
[----:B------:R-:W-:Y:S01]  /*48b0*/  FMUL R42, R42, R95 ;  /* 0x0000005f2a2a7220 */ /* 0x000fe20000400000 */
[----:B--2---:R-:W-:Y:S02]  /*48c0*/  FMUL R66, R65, R66 ;  /* 0x0000004241427220 */ /* 0x004fe40000400000 */
[----:B------:R-:W-:Y:S01]  /*48d0*/  @P0 FSEL R48, R41, RZ, P1 ;  /* 0x000000ff29300208 */ /* 0x000fe20000800000 */
[----:B------:R-:W-:Y:S01]  /*48e0*/  FFMA R42, R50, R42, R25 ;  /* 0x0000002a322a7223 */ /* 0x000fe20000000019 */
[----:B------:R-:W-:Y:S01]  /*48f0*/  FSETP.GEU.AND P1, PT, R52, RZ, PT ;  /* 0x000000ff3400720b */ /* 0x000fe20003f2e000 */
[----:B------:R-:W-:Y:S01]  /*4900*/  FMUL R16, R66, R107 ;  /* 0x0000006b42107220 */ /* 0x000fe20000400000 */
[----:B0-----:R-:W-:Y:S01]  /*4910*/  FMUL R96, R96, R97 ;  /* 0x0000006160607220 */ /* 0x001fe20000400000 */
[----:B------:R-:W0:Y:S01]  /*4920*/  LDS.128 R24, [R74+0x20] ;  /* 0x000020004a187984 */ /* 0x000e220000000c00 */
[----:B------:R-:W-:Y:S01]  /*4930*/  FSEL R49, R52, RZ, P1 ;  /* 0x000000ff34317208 */ /* 0x000fe20000800000 */
[----:B------:R-:W-:Y:S01]  /*4940*/  FFMA R16, R53, R16, R73 ;  /* 0x0000001035107223 */ /* 0x000fe20000000049 */
[----:B------:R-:W-:Y:S01]  /*4950*/  FSETP.GEU.AND P1, PT, R42, RZ, PT ;  /* 0x000000ff2a00720b */ /* 0x000fe20003f2e000 */
[----:B------:R-:W-:-:S03]  /*4960*/  FMUL R43, R43, R96 ;  /* 0x000000602b2b7220 */ /* 0x000fc60000400000 */
[----:B------:R-:W-:Y:S01]  /*4970*/  @P0 FSEL R49, R42, RZ, P1 ;  /* 0x000000ff2a310208 */ /* 0x000fe20000800000 */
[----:B------:R-:W-:Y:S01]  /*4980*/  FFMA R44, R51, R43, R44 ;  /* 0x0000002b332c7223 */ /* 0x000fe2000000002c */
[C---:B------:R-:W-:Y:S01]  /*4990*/  FSETP.GEU.AND P1, PT, R16.reuse, RZ, PT ;  /* 0x000000ff1000720b */ /* 0x040fe20003f2e000 */
[----:B------:R-:W2:Y:S03]  /*49a0*/  LDS.128 R40, [R74+0x30] ;  /* 0x000030004a287984 */ /* 0x000ea60000000c00 */
[----:B------:R-:W-:Y:S02]  /*49b0*/  FSEL R50, R16, RZ, P1 ;  /* 0x000000ff10327208 */ /* 0x000fe40000800000 */
[----:B------:R-:W-:Y:S01]  /*49c0*/  FSETP.GEU.AND P1, PT, R44, RZ, PT ;  /* 0x000000ff2c00720b */ /* 0x000fe20003f2e000 */
[----:B-1----:R-:W-:-:S03]  /*49d0*/  FADD R16, R15, R5 ;  /* 0x000000050f107221 */ /* 0x002fc60000000000 */
[----:B------:R-:W-:Y:S02]  /*49e0*/  @P0 FSEL R50, R44, RZ, P1 ;  /* 0x000000ff2c320208 */ /* 0x000fe40000800000 */
[----:B------:R-:W-:Y:S02]  /*49f0*/  FSETP.GEU.AND P0, PT, R15, -R5, PT ;  /* 0x800000050f00720b */ /* 0x000fe40003f0e000 */
[C---:B------:R-:W-:Y:S01]  /*4a00*/  FSETP.GEU.AND P1, PT, R14.reuse, -R4, PT ;  /* 0x800000040e00720b */ /* 0x040fe20003f2e000 */
[----:B------:R-:W-:Y:S01]  /*4a10*/  FADD R4, R14, R4 ;  /* 0x000000040e047221 */ /* 0x000fe20000000000 */
[C---:B------:R-:W-:Y:S01]  /*4a20*/  FADD R5, R13.reuse, R3 ;  /* 0x000000030d057221 */ /* 0x040fe20000000000 */
[----:B------:R-:W-:Y:S02]  /*4a30*/  FSEL R15, R16, RZ, P0 ;  /* 0x000000ff100f7208 */ /* 0x000fe40000000000 */
[----:B------:R-:W-:Y:S01]  /*4a40*/  FSETP.GEU.AND P0, PT, R13, -R3, PT ;  /* 0x800000030d00720b */ /* 0x000fe20003f0e000 */
[----:B------:R-:W-:Y:S01]  /*4a50*/  FADD R3, R12, R2 ;  /* 0x000000020c037221 */ /* 0x000fe20000000000 */
[----:B------:R-:W-:-:S02]  /*4a60*/  FSEL R4, R4, RZ, P1 ;  /* 0x000000ff04047208 */ /* 0x000fc40000800000 */
[----:B------:R-:W-:Y:S02]  /*4a70*/  FSETP.GEU.AND P1, PT, R12, -R2, PT ;  /* 0x800000020c00720b */ /* 0x000fe40003f2e000 */
[----:B------:R-:W-:Y:S02]  /*4a80*/  FSEL R5, R5, RZ, P0 ;  /* 0x000000ff05057208 */ /* 0x000fe40000000000 */
[C---:B----4-:R-:W-:Y:S01]  /*4a90*/  FSETP.GEU.AND P0, PT, R23.reuse, -R9, PT ;  /* 0x800000091700720b */ /* 0x050fe20003f0e000 */
[----:B------:R-:W-:Y:S01]  /*4aa0*/  FADD R9, R23, R9 ;  /* 0x0000000917097221 */ /* 0x000fe20000000000 */
[----:B------:R-:W-:Y:S01]  /*4ab0*/  FSEL R3, R3, RZ, P1 ;  /* 0x000000ff03037208 */ /* 0x000fe20000800000 */
[----:B------:R-:W-:Y:S01]  /*4ac0*/  BAR.SYNC.DEFER_BLOCKING 0x0 ;  /* 0x0000000000007b1d */ /* 0x000fe20000010000 */
[C---:B------:R-:W-:Y:S01]  /*4ad0*/  FSETP.GEU.AND P1, PT, R22.reuse, -R8, PT ;  /* 0x800000081600720b */ /* 0x040fe20003f2e000 */
[----:B------:R-:W-:Y:S01]  /*4ae0*/  FADD R8, R22, R8 ;  /* 0x0000000816087221 */ /* 0x000fe20000000000 */
[----:B------:R-:W-:Y:S01]  /*4af0*/  FADD R2, R21, R7 ;  /* 0x0000000715027221 */ /* 0x000fe20000000000 */
[----:B------:R-:W-:-:S02]  /*4b00*/  FSEL R12, R9, RZ, P0 ;  /* 0x000000ff090c7208 */ /* 0x000fc40000000000 */
[----:B------:R-:W-:Y:S01]  /*4b10*/  FSETP.GEU.AND P0, PT, R21, -R7, PT ;  /* 0x800000071500720b */ /* 0x000fe20003f0e000 */
[----:B------:R-:W-:Y:S01]  /*4b20*/  FADD R7, R20, R6 ;  /* 0x0000000614077221 */ /* 0x000fe20000000000 */
[----:B------:R-:W-:Y:S02]  /*4b30*/  FSEL R9, R8, RZ, P1 ;  /* 0x000000ff08097208 */ /* 0x000fe40000800000 */
[----:B------:R-:W-:Y:S02]  /*4b40*/  FSETP.GEU.AND P1, PT, R20, -R6, PT ;  /* 0x800000061400720b */ /* 0x000fe40003f2e000 */
[----:B------:R-:W-:Y:S02]  /*4b50*/  FSEL R13, R2, RZ, P0 ;  /* 0x000000ff020d7208 */ /* 0x000fe40000000000 */
[C---:B0-----:R-:W-:Y:S01]  /*4b60*/  FSETP.GEU.AND P0, PT, R27.reuse, -R46, PT ;  /* 0x8000002e1b00720b */ /* 0x041fe20003f0e000 */
[----:B------:R-:W-:Y:S01]  /*4b70*/  FADD R27, R27, R46 ;  /* 0x0000002e1b1b7221 */ /* 0x000fe20000000000 */
[----:B------:R-:W-:-:S02]  /*4b80*/  FSEL R2, R7, RZ, P1 ;  /* 0x000000ff07027208 */ /* 0x000fc40000800000 */
[C---:B------:R-:W-:Y:S01]  /*4b90*/  FSETP.GEU.AND P1, PT, R26.reuse, -R55, PT ;  /* 0x800000371a00720b */ /* 0x040fe20003f2e000 */
[----:B------:R-:W-:Y:S01]  /*4ba0*/  FADD R26, R26, R55 ;  /* 0x000000371a1a7221 */ /* 0x000fe20000000000 */
[----:B------:R-:W-:Y:S01]  /*4bb0*/  FADD R6, R25, R34 ;  /* 0x0000002219067221 */ /* 0x000fe20000000000 */
[----:B------:R-:W-:Y:S01]  /*4bc0*/  FSEL R27, R27, RZ, P0 ;  /* 0x000000ff1b1b7208 */ /* 0x000fe20000000000 */
[----:B------:R-:W-:Y:S01]  /*4bd0*/  IMAD.SHL.U32 R88, R88, 0x100, RZ ;  /* 0x0000010058587824 */ /* 0x000fe200078e00ff */
[----:B------:R-:W-:Y:S01]  /*4be0*/  FSETP.GEU.AND P0, PT, R25, -R34, PT ;  /* 0x800000221900720b */ /* 0x000fe20003f0e000 */
[----:B------:R-:W-:Y:S01]  /*4bf0*/  FADD R7, R24, R45 ;  /* 0x0000002d18077221 */ /* 0x000fe20000000000 */
[----:B------:R-:W-:Y:S02]  /*4c00*/  FSEL R26, R26, RZ, P1 ;  /* 0x000000ff1a1a7208 */ /* 0x000fe40000800000 */
[----:B------:R-:W-:Y:S02]  /*4c10*/  FSETP.GEU.AND P1, PT, R24, -R45, PT ;  /* 0x8000002d1800720b */ /* 0x000fe40003f2e000 */
[----:B------:R-:W-:Y:S01]  /*4c20*/  FSEL R45, R6, RZ, P0 ;  /* 0x000000ff062d7208 */ /* 0x000fe20000000000 */
[----:B------:R0:W-:Y:S01]  /*4c30*/  STS [R98], R3 ;  /* 0x0000000362007388 */ /* 0x0001e20000000800 */
[----:B------:R-:W-:Y:S01]  /*4c40*/  LOP3.LUT R47, R88, 0xffffc000, RZ, 0xc0, !PT ;  /* 0xffffc000582f7812 */ /* 0x000fe200078ec0ff */
[----:B------:R-:W1:Y:S01]  /*4c50*/  LDC.64 R24, c[0x0][0x268] ;  /* 0x00009a00ff187b82 */ /* 0x000e620000000a00 */
[C---:B--2---:R-:W-:Y:S01]  /*4c60*/  FSETP.GEU.AND P0, PT, R42.reuse, -R49, PT ;  /* 0x800000312a00720b */ /* 0x044fe20003f0e000 */
[----:B------:R-:W-:Y:S01]  /*4c70*/  FADD R42, R42, R49 ;  /* 0x000000312a2a7221 */ /* 0x000fe20000000000 */
[----:B------:R-:W-:-:S02]  /*4c80*/  FSEL R8, R7, RZ, P1 ;  /* 0x000000ff07087208 */ /* 0x000fc40000800000 */
[C---:B------:R-:W-:Y:S01]  /*4c90*/  FSETP.GEU.AND P1, PT, R41.reuse, -R48, PT ;  /* 0x800000302900720b */ /* 0x040fe20003f2e000 */
[----:B------:R-:W-:Y:S01]  /*4ca0*/  FADD R41, R41, R48 ;  /* 0x0000003029297221 */ /* 0x000fe20000000000 */
[----:B------:R-:W-:Y:S01]  /*4cb0*/  IMAD.IADD R114, R47, 0x1, R114 ;  /* 0x000000012f727824 */ /* 0x000fe200078e0272 */
[----:B------:R-:W-:Y:S01]  /*4cc0*/  STS [R18], R5 ;  /* 0x0000000512007388 */ /* 0x000fe20000000800 */
[----:B------:R-:W-:Y:S01]  /*4cd0*/  FADD R7, R40, R17 ;  /* 0x0000001128077221 */ /* 0x000fe20000000000 */
[----:B------:R-:W-:Y:S02]  /*4ce0*/  FSEL R47, R42, RZ, P0 ;  /* 0x000000ff2a2f7208 */ /* 0x000fe40000000000 */
[----:B------:R-:W-:Y:S01]  /*4cf0*/  STS [R19], R4 ;  /* 0x0000000413007388 */ /* 0x000fe20000000800 */
[----:B------:R-:W-:Y:S01]  /*4d00*/  FSETP.GEU.AND P0, PT, R40, -R17, PT ;  /* 0x800000112800720b */ /* 0x000fe20003f0e000 */
[----:B------:R-:W-:Y:S02]  /*4d10*/  FADD R6, R43, R50 ;  /* 0x000000322b067221 */ /* 0x000fe40000000000 */
[----:B------:R2:W-:Y:S01]  /*4d20*/  STS [R28], R15 ;  /* 0x0000000f1c007388 */ /* 0x0005e20000000800 */
[----:B------:R-:W-:-:S03]  /*4d30*/  FSEL R40, R41, RZ, P1 ;  /* 0x000000ff29287208 */ /* 0x000fc60000800000 */
[----:B------:R-:W-:Y:S01]  /*4d40*/  STS [R29], R2 ;  /* 0x000000021d007388 */ /* 0x000fe20000000800 */
[----:B------:R-:W-:-:S03]  /*4d50*/  FSETP.GEU.AND P1, PT, R43, -R50, PT ;  /* 0x800000322b00720b */ /* 0x000fc60003f2e000 */
[----:B------:R-:W-:Y:S01]  /*4d60*/  STS [R30], R13 ;  /* 0x0000000d1e007388 */ /* 0x000fe20000000800 */
[----:B------:R-:W-:-:S03]  /*4d70*/  FSEL R42, R7, RZ, P0 ;  /* 0x000000ff072a7208 */ /* 0x000fc60000000000 */
[----:B------:R-:W-:Y:S01]  /*4d80*/  STS [R32], R9 ;  /* 0x0000000920007388 */ /* 0x000fe20000000800 */
[----:B------:R-:W-:-:S03]  /*4d90*/  FSEL R34, R6, RZ, P1 ;  /* 0x000000ff06227208 */ /* 0x000fc60000800000 */
[----:B------:R-:W-:Y:S04]  /*4da0*/  STS [R35], R12 ;  /* 0x0000000c23007388 */ /* 0x000fe80000000800 */
[----:B------:R-:W-:Y:S04]  /*4db0*/  STS [R33], R8 ;  /* 0x0000000821007388 */ /* 0x000fe80000000800 */
[----:B------:R-:W-:Y:S04]  /*4dc0*/  STS [R36], R45 ;  /* 0x0000002d24007388 */ /* 0x000fe80000000800 */
[----:B------:R-:W-:Y:S04]  /*4dd0*/  STS [R37], R26 ;  /* 0x0000001a25007388 */ /* 0x000fe80000000800 */
[----:B------:R-:W-:Y:S01]  /*4de0*/  STS [R38], R27 ;  /* 0x0000001b26007388 */ /* 0x000fe20000000800 */
[----:B------:R-:W-:-:S03]  /*4df0*/  LOP3.LUT R123, R123, 0x3fc, RZ, 0xc0, !PT ;  /* 0x000003fc7b7b7812 */ /* 0x000fc600078ec0ff */
[----:B------:R-:W-:Y:S04]  /*4e00*/  STS [R39], R42 ;  /* 0x0000002a27007388 */ /* 0x000fe80000000800 */
[----:B------:R-:W-:Y:S04]  /*4e10*/  STS [R99], R40 ;  /* 0x0000002863007388 */ /* 0x000fe80000000800 */
[----:B------:R3:W-:Y:S04]  /*4e20*/  STS [R0], R47 ;  /* 0x0000002f00007388 */ /* 0x0007e80000000800 */
[----:B------:R-:W-:Y:S01]  /*4e30*/  STS [R31], R34 ;  /* 0x000000221f007388 */ /* 0x000fe20000000800 */
[----:B------:R-:W-:-:S02]  /*4e40*/  LOP3.LUT R10, R123, 0x400, RZ, 0xfc, !PT ;  /* 0x000004007b0a7812 */ /* 0x000fc400078efcff */
[C---:B------:R-:W-:Y:S02]  /*4e50*/  LOP3.LUT R11, R123.reuse, 0x800, RZ, 0xfc, !PT ;  /* 0x000008007b0b7812 */ /* 0x040fe400078efcff */
[----:B------:R-:W-:Y:S02]  /*4e60*/  LOP3.LUT R79, R123, 0xc00, RZ, 0xfc, !PT ;  /* 0x00000c007b4f7812 */ /* 0x000fe400078efcff */
[----:B------:R-:W-:Y:S02]  /*4e70*/  SHF.R.U32.HI R10, RZ, 0x2, R10 ;  /* 0x00000002ff0a7819 */ /* 0x000fe4000001160a */
[----:B------:R-:W-:Y:S02]  /*4e80*/  SHF.R.U32.HI R70, RZ, 0x2, R11 ;  /* 0x00000002ff467819 */ /* 0x000fe4000001160b */
[----:B------:R-:W-:Y:S02]  /*4e90*/  SHF.R.U32.HI R79, RZ, 0x2, R79 ;  /* 0x00000002ff4f7819 */ /* 0x000fe4000001164f */
[----:B------:R-:W-:-:S02]  /*4ea0*/  LOP3.LUT R124, R124, 0xfc, RZ, 0xc0, !PT ;  /* 0x000000fc7c7c7812 */ /* 0x000fc400078ec0ff */
[----:B------:R-:W-:Y:S02]  /*4eb0*/  FSETP.GTU.AND P1, PT, R4, RZ, PT ;  /* 0x000000ff0400720b */ /* 0x000fe40003f2c000 */
[----:B------:R-:W-:Y:S02]  /*4ec0*/  LOP3.LUT R11, R10, 0x1fc, RZ, 0xc0, !PT ;  /* 0x000001fc0a0b7812 */ /* 0x000fe400078ec0ff */
[----:B------:R-:W-:Y:S02]  /*4ed0*/  LOP3.LUT R61, R70, 0x2fc, RZ, 0xc0, !PT ;  /* 0x000002fc463d7812 */ /* 0x000fe400078ec0ff */
[----:B------:R-:W-:Y:S01]  /*4ee0*/  LOP3.LUT R79, R79, 0x3fc, RZ, 0xc0, !PT ;  /* 0x000003fc4f4f7812 */ /* 0x000fe200078ec0ff */
[----:B------:R-:W-:Y:S01]  /*4ef0*/  VIADD R10, R124, UR4 ;  /* 0x000000047c0a7c36 */ /* 0x000fe20008000000 */
[----:B------:R-:W-:Y:S02]  /*4f00*/  FSETP.GTU.AND P0, PT, R15, RZ, PT ;  /* 0x000000ff0f00720b */ /* 0x000fe40003f0c000 */
[----:B------:R-:W-:Y:S01]  /*4f10*/  SEL R44, RZ, 0x1, P1 ;  /* 0x00000001ff2c7807 */ /* 0x000fe20000800000 */
[----:B------:R-:W-:Y:S01]  /*4f20*/  VIADD R70, R11, UR4 ;  /* 0x000000040b467c36 */ /* 0x000fe20008000000 */
[----:B------:R-:W-:Y:S01]  /*4f30*/  FSETP.GTU.AND P1, PT, R5, RZ, PT ;  /* 0x000000ff0500720b */ /* 0x000fe20003f2c000 */
[----:B------:R-:W-:Y:S01]  /*4f40*/  VIADD R124, R61, UR4 ;  /* 0x000000043d7c7c36 */ /* 0x000fe20008000000 */
[----:B------:R-:W-:Y:S01]  /*4f50*/  SEL R41, RZ, 0x1, P0 ;  /* 0x00000001ff297807 */ /* 0x000fe20000000000 */
[----:B------:R-:W-:Y:S01]  /*4f60*/  VIADD R79, R79, UR4 ;  /* 0x000000044f4f7c36 */ /* 0x000fe20008000000 */
[----:B------:R-:W-:Y:S01]  /*4f70*/  FSETP.GTU.AND P0, PT, R3, RZ, PT ;  /* 0x000000ff0300720b */ /* 0x000fe20003f0c000 */
[C---:B------:R-:W-:Y:S01]  /*4f80*/  IMAD R10, R123.reuse, 0x4, R10 ;  /* 0x000000047b0a7824 */ /* 0x040fe200078e020a */
[----:B------:R-:W-:Y:S01]  /*4f90*/  BAR.SYNC.DEFER_BLOCKING 0x0 ;  /* 0x0000000000007b1d */ /* 0x000fe20000010000 */
[----:B------:R-:W-:Y:S01]  /*4fa0*/  SEL R43, RZ, 0x1, P1 ;  /* 0x00000001ff2b7807 */ /* 0x000fe20000800000 */
[C---:B------:R-:W-:Y:S01]  /*4fb0*/  IMAD R11, R123.reuse, 0x4, R70 ;  /* 0x000000047b0b7824 */ /* 0x040fe200078e0246 */
[----:B------:R-:W-:Y:S01]  /*4fc0*/  FSETP.GTU.AND P1, PT, R12, RZ, PT ;  /* 0x000000ff0c00720b */ /* 0x000fe20003f2c000 */
[C---:B------:R-:W-:Y:S01]  /*4fd0*/  IMAD R61, R123.reuse, 0x4, R124 ;  /* 0x000000047b3d7824 */ /* 0x040fe200078e027c */
[----:B------:R-:W-:Y:S01]  /*4fe0*/  SEL R46, RZ, 0x1, P0 ;  /* 0x00000001ff2e7807 */ /* 0x000fe20000000000 */
[----:B------:R-:W-:Y:S01]  /*4ff0*/  IMAD R70, R123, 0x4, R79 ;  /* 0x000000047b467824 */ /* 0x000fe200078e024f */
[----:B------:R-:W-:Y:S01]  /*5000*/  FSETP.GTU.AND P0, PT, R13, RZ, PT ;  /* 0x000000ff0d00720b */ /* 0x000fe20003f0c000 */
[----:B------:R-:W-:Y:S01]  /*5010*/  IMAD.SHL.U32 R89, R89, 0x100, RZ ;  /* 0x0000010059597824 */ /* 0x000fe200078e00ff */
[----:B0-----:R-:W-:Y:S01]  /*5020*/  SEL R3, RZ, 0x1, P1 ;  /* 0x00000001ff037807 */ /* 0x001fe20000800000 */
[----:B------:R-:W-:Y:S01]  /*5030*/  IMAD R116, R118, 0x100, R116 ;  /* 0x0000010076747824 */ /* 0x000fe200078e0274 */
[----:B------:R-:W-:Y:S01]  /*5040*/  FSETP.GTU.AND P1, PT, R9, RZ, PT ;  /* 0x000000ff0900720b */ /* 0x000fe20003f2c000 */
[----:B------:R-:W-:Y:S01]  /*5050*/  IMAD R117, R117, 0x100, R119 ;  /* 0x0000010075757824 */ /* 0x000fe200078e0277 */
[----:B------:R-:W-:-:S02]  /*5060*/  ULDC.64 UR4, c[0x0][0x270] ;  /* 0x00009c0000047ab9 */ /* 0x000fc40000000a00 */
[----:B--2---:R-:W-:Y:S02]  /*5070*/  SEL R28, RZ, 0x1, P1 ;  /* 0x00000001ff1c7807 */ /* 0x004fe40000800000 */
[----:B------:R-:W-:Y:S01]  /*5080*/  FSETP.GTU.AND P1, PT, R2, RZ, PT ;  /* 0x000000ff0200720b */ /* 0x000fe20003f2c000 */
[----:B------:R-:W-:Y:S04]  /*5090*/  LDS R4, [R10] ;  /* 0x000000000a047984 */ /* 0x000fe80000000800 */
[----:B------:R-:W-:Y:S04]  /*50a0*/  LDS R5, [R10+0x4] ;  /* 0x000004000a057984 */ /* 0x000fe80000000800 */
[----:B------:R-:W-:Y:S04]  /*50b0*/  LDS R6, [R10+0x8] ;  /* 0x000008000a067984 */ /* 0x000fe80000000800 */
[----:B------:R-:W0:Y:S04]  /*50c0*/  LDS R7, [R10+0xc] ;  /* 0x00000c000a077984 */ /* 0x000e280000000800 */
[----:B------:R-:W-:Y:S04]  /*50d0*/  LDS R12, [R11+0x1000] ;  /* 0x001000000b0c7984 */ /* 0x000fe80000000800 */
[----:B------:R-:W-:Y:S04]  /*50e0*/  LDS R13, [R11+0x1004] ;  /* 0x001004000b0d7984 */ /* 0x000fe80000000800 */
[----:B------:R-:W-:Y:S04]  /*50f0*/  LDS R14, [R11+0x1008] ;  /* 0x001008000b0e7984 */ /* 0x000fe80000000800 */
[----:B------:R2:W4:Y:S04]  /*5100*/  LDS R15, [R11+0x100c] ;  /* 0x00100c000b0f7984 */ /* 0x0005280000000800 */
[----:B------:R-:W-:Y:S04]  /*5110*/  LDS R16, [R61+0x2000] ;  /* 0x002000003d107984 */ /* 0x000fe80000000800 */
[----:B------:R-:W-:Y:S04]  /*5120*/  LDS R17, [R61+0x2004] ;  /* 0x002004003d117984 */ /* 0x000fe80000000800 */
[----:B------:R-:W-:Y:S04]  /*5130*/  LDS R18, [R61+0x2008] ;  /* 0x002008003d127984 */ /* 0x000fe80000000800 */
[----:B------:R-:W5:Y:S04]  /*5140*/  LDS R19, [R61+0x200c] ;  /* 0x00200c003d137984 */ /* 0x000f680000000800 */
[----:B------:R-:W-:Y:S04]  /*5150*/  LDS R20, [R70+0x3000] ;  /* 0x0030000046147984 */ /* 0x000fe80000000800 */
[----:B------:R-:W-:Y:S04]  /*5160*/  LDS R21, [R70+0x3004] ;  /* 0x0030040046157984 */ /* 0x000fe80000000800 */
[----:B------:R-:W-:Y:S04]  /*5170*/  LDS R22, [R70+0x3008] ;  /* 0x0030080046167984 */ /* 0x000fe80000000800 */
[----:B------:R-:W0:Y:S01]  /*5180*/  LDS R23, [R70+0x300c] ;  /* 0x00300c0046177984 */ /* 0x000e220000000800 */
[----:B---3--:R-:W-:-:S02]  /*5190*/  SEL R0, RZ, 0x1, P0 ;  /* 0x00000001ff007807 */ /* 0x008fc40000000000 */
[----:B------:R-:W-:Y:S02]  /*51a0*/  SEL R9, RZ, 0x1, P1 ;  /* 0x00000001ff097807 */ /* 0x000fe40000800000 */
[----:B------:R-:W-:Y:S02]  /*51b0*/  FSETP.GTU.AND P0, PT, R27, RZ, PT ;  /* 0x000000ff1b00720b */ /* 0x000fe40003f0c000 */
[----:B------:R-:W-:Y:S02]  /*51c0*/  FSETP.GTU.AND P1, PT, R26, RZ, PT ;  /* 0x000000ff1a00720b */ /* 0x000fe40003f2c000 */
[----:B------:R-:W-:Y:S02]  /*51d0*/  SEL R2, RZ, 0x1, P0 ;  /* 0x00000001ff027807 */ /* 0x000fe40000000000 */
[----:B--2---:R-:W-:Y:S02]  /*51e0*/  SEL R11, RZ, 0x1, P1 ;  /* 0x00000001ff0b7807 */ /* 0x004fe40000800000 */
[----:B------:R-:W-:-:S02]  /*51f0*/  FSETP.GTU.AND P0, PT, R45, RZ, PT ;  /* 0x000000ff2d00720b */ /* 0x000fc40003f0c000 */
[----:B------:R-:W-:Y:S02]  /*5200*/  FSETP.GTU.AND P1, PT, R8, RZ, PT ;  /* 0x000000ff0800720b */ /* 0x000fe40003f2c000 */
[----:B------:R-:W-:Y:S02]  /*5210*/  SEL R8, RZ, 0x1, P0 ;  /* 0x00000001ff087807 */ /* 0x000fe40000000000 */
[----:B------:R-:W-:Y:S02]  /*5220*/  SEL R27, RZ, 0x1, P1 ;  /* 0x00000001ff1b7807 */ /* 0x000fe40000800000 */
[----:B------:R-:W-:Y:S02]  /*5230*/  FSETP.GTU.AND P0, PT, R34, RZ, PT ;  /* 0x000000ff2200720b */ /* 0x000fe40003f0c000 */
[----:B------:R-:W-:Y:S02]  /*5240*/  FSETP.GTU.AND P1, PT, R47, RZ, PT ;  /* 0x000000ff2f00720b */ /* 0x000fe40003f2c000 */
[----:B------:R-:W-:-:S02]  /*5250*/  LOP3.LUT R89, R89, 0xffffc000, RZ, 0xc0, !PT ;  /* 0xffffc00059597812 */ /* 0x000fc400078ec0ff */
[----:B------:R-:W-:Y:S02]  /*5260*/  SEL R10, RZ, 0x1, P0 ;  /* 0x00000001ff0a7807 */ /* 0x000fe40000000000 */
[----:B------:R-:W-:Y:S02]  /*5270*/  SEL R33, RZ, 0x1, P1 ;  /* 0x00000001ff217807 */ /* 0x000fe40000800000 */
[----:B------:R-:W-:Y:S02]  /*5280*/  FSETP.GTU.AND P0, PT, R40, RZ, PT ;  /* 0x000000ff2800720b */ /* 0x000fe40003f0c000 */
[----:B------:R-:W-:Y:S01]  /*5290*/  FSETP.GTU.AND P1, PT, R42, RZ, PT ;  /* 0x000000ff2a00720b */ /* 0x000fe20003f2c000 */
[----:B------:R-:W-:Y:S01]  /*52a0*/  IMAD.IADD R112, R89, 0x1, R112 ;  /* 0x0000000159707824 */ /* 0x000fe200078e0270 */
[----:B------:R-:W-:Y:S02]  /*52b0*/  PRMT R28, R28, 0x3340, R3 ;  /* 0x000033401c1c7816 */ /* 0x000fe40000000003 */
[----:B------:R-:W-:-:S02]  /*52c0*/  SEL R3, RZ, 0x1, P0 ;  /* 0x00000001ff037807 */ /* 0x000fc40000000000 */
[----:B------:R-:W-:Y:S01]  /*52d0*/  SEL R26, RZ, 0x1, P1 ;  /* 0x00000001ff1a7807 */ /* 0x000fe20000800000 */
[----:B------:R-:W-:Y:S01]  /*52e0*/  IMAD R115, R115, 0x100, R112 ;  /* 0x0000010073737824 */ /* 0x000fe200078e0270 */
[----:B------:R-:W-:Y:S01]  /*52f0*/  PRMT R29, R9, 0x3340, R0 ;  /* 0x00003340091d7816 */ /* 0x000fe20000000000 */
[----:B------:R-:W-:Y:S01]  /*5300*/  IMAD R113, R113, 0x100, R114 ;  /* 0x0000010071717824 */ /* 0x000fe200078e0272 */
[----:B------:R-:W-:Y:S02]  /*5310*/  PRMT R0, R11, 0x3340, R2 ;  /* 0x000033400b007816 */ /* 0x000fe40000000002 */
[----:B------:R-:W-:Y:S01]  /*5320*/  PRMT R30, R26, 0x3340, R3 ;  /* 0x000033401a1e7816 */ /* 0x000fe20000000003 */
[----:B-1----:R-:W-:Y:S01]  /*5330*/  IMAD.WIDE R2, R116, 0x4, R24 ;  /* 0x0000000474027825 */ /* 0x002fe200078e0218 */
[----:B------:R-:W-:Y:S02]  /*5340*/  PRMT R31, R27, 0x3340, R8 ;  /* 0x000033401b1f7816 */ /* 0x000fe40000000008 */
[----:B------:R-:W-:Y:S01]  /*5350*/  PRMT R33, R33, 0x3340, R10 ;  /* 0x0000334021217816 */ /* 0x000fe2000000000a */
[----:B------:R-:W-:Y:S01]  /*5360*/  IMAD.WIDE R8, R117, 0x4, R24 ;  /* 0x0000000475087825 */ /* 0x000fe200078e0218 */
[----:B------:R-:W-:-:S03]  /*5370*/  IADD3 R26, P0, R75, UR4, RZ ;  /* 0x000000044b1a7c10 */ /* 0x000fc6000ff1e0ff */
[--C-:B------:R-:W-:Y:S01]  /*5380*/  IMAD.WIDE R10, R115, 0x4, R24.reuse ;  /* 0x00000004730a7825 */ /* 0x100fe200078e0218 */
[----:B0-----:R0:W-:Y:S03]  /*5390*/  @P6 STG.E.128 desc[UR6][R2.64], R4 ;  /* 0x0000000402006986 */ /* 0x0011e6000c101d06 */
[----:B------:R-:W-:Y:S01]  /*53a0*/  IMAD.WIDE R24, R113, 0x4, R24 ;  /* 0x0000000471187825 */ /* 0x000fe200078e0218 */
[----:B----4-:R0:W-:Y:S01]  /*53b0*/  @P2 STG.E.128 desc[UR6][R8.64], R12 ;  /* 0x0000000c08002986 */ /* 0x0101e2000c101d06 */
[----:B------:R-:W-:Y:S02]  /*53c0*/  PRMT R41, R44, 0x3340, R41 ;  /* 0x000033402c297816 */ /* 0x000fe40000000029 */
[----:B------:R-:W-:Y:S01]  /*53d0*/  PRMT R46, R46, 0x3340, R43 ;  /* 0x000033402e2e7816 */ /* 0x000fe2000000002b */
[----:B-----5:R0:W-:Y:S01]  /*53e0*/  @P3 STG.E.128 desc[UR6][R10.64], R16 ;  /* 0x000000100a003986 */ /* 0x0201e2000c101d06 */
[----:B------:R-:W-:-:S03]  /*53f0*/  LEA.HI.X.SX32 R27, R75, UR5, 0x1, P0 ;  /* 0x000000054b1b7c11 */ /* 0x000fc600080f0eff */
[----:B------:R0:W-:Y:S01]  /*5400*/  @P4 STG.E.128 desc[UR6][R24.64], R20 ;  /* 0x0000001418004986 */ /* 0x0001e2000c101d06 */
[----:B------:R-:W-:Y:S02]  /*5410*/  PRMT R36, R46, 0x5410, R41 ;  /* 0x000054102e247816 */ /* 0x000fe40000000029 */
[----:B------:R-:W-:Y:S02]  /*5420*/  PRMT R37, R29, 0x5410, R28 ;  /* 0x000054101d257816 */ /* 0x000fe4000000001c */
[----:B------:R-:W-:Y:S02]  /*5430*/  PRMT R38, R31, 0x5410, R0 ;  /* 0x000054101f267816 */ /* 0x000fe40000000000 */
[----:B------:R-:W-:Y:S01]  /*5440*/  PRMT R39, R30, 0x5410, R33 ;  /* 0x000054101e277816 */ /* 0x000fe20000000021 */
[----:B0-----:R-:W-:Y:S06]  /*5450*/  @!P5 EXIT ;  /* 0x000000000000d94d */ /* 0x001fec0003800000 */
[----:B------:R-:W-:Y:S01]  /*5460*/  STG.E.128 desc[UR6][R26.64], R36 ;  /* 0x000000241a007986 */ /* 0x000fe2000c101d06 */
[----:B------:R-:W-:Y:S05]  /*5470*/  EXIT ;  /* 0x000000000000794d */ /* 0x000fea0003800000 */
.L_x_0:
[----:B------:R-:W-:-:S00]  /*5480*/  BRA `(.L_x_0) ;  /* 0xfffffffc00fc7947 */ /* 0x000fc0000383ffff */
[----:B------:R-:W-:-:S00]  /*5490*/  NOP ;  /* 0x0000000000007918 */ /* 0x000fc00000000000 */
        /* <DEDUP_REMOVED lines=14> */
.L_x_1:


//--------------------- .nv.global.init           --------------------------
	.section	.nv.global.init,"aw",@progbits
.nv.global.init:
	.type		_$_str,@object
	.size		_$_str,(_$_str_$_2 - _$_str)
_$_str:
        /*0000*/ 	.byte	0x5f, 0x5f, 0x43, 0x55, 0x44, 0x41, 0x5f, 0x46, 0x54, 0x5a, 0x00
	.type		_$_str_$_2,@object
	.size		_$_str_$_2,(.L_1 - _$_str_$_2)
_$_str_$_2:
        /*000b*/ 	.byte	0x5f, 0x5f, 0x43, 0x55, 0x44, 0x41, 0x5f, 0x50, 0x52, 0x45, 0x43, 0x5f, 0x53, 0x51, 0x52, 0x54
        /*001b*/ 	.byte	0x00
.L_1:


//--------------------- .nv.shared.triton_poi_fused_add_cat_clone_relu_threshold_backward_24 --------------------------
	.section	.nv.shared.triton_poi_fused_add_cat_clone_relu_threshold_backward_24,"aw",@nobits
	.sectionflags	@""
	.align	16
	.zero		1024


//--------------------- .nv.constant0.triton_poi_fused_add_cat_clone_relu_threshold_backward_24 --------------------------
	.section	.nv.constant0.triton_poi_fused_add_cat_clone_relu_threshold_backward_24,"a",@progbits
	.sectionflags	@""
	.align	4
.nv.constant0.triton_poi_fused_add_cat_clone_relu_threshold_backward_24:
	.zero		640
